def attn_fwd(
    Q,
    K,
    V,
    Out,
    Lse,
    sm_scale,
    stride_qz,
    stride_qh,
    stride_qm,
    stride_qk,
    stride_kz,
    stride_kh,
    stride_kn,
    stride_kk,
    stride_vz,
    stride_vh,
    stride_vn,
    stride_vk,
    stride_oz,
    stride_oh,
    stride_om,
    stride_ok,
    seqlen_q,
    seqlen_k,
    BLOCK_M: tl.constexpr,
    BLOCK_N: tl.constexpr,
    HEAD_DIM: tl.constexpr,
    CAUSAL: tl.constexpr,
):
    start_m = tl.program_id(0)
    off_hz = tl.program_id(1)
    q_off = off_hz * stride_qh
    k_off = off_hz * stride_kh
    v_off = off_hz * stride_vh
    offs_m = start_m * BLOCK_M + tl.arange(0, BLOCK_M)
    offs_d = tl.arange(0, HEAD_DIM)
    offs_n = tl.arange(0, BLOCK_N)
    q_ptrs = Q + q_off + offs_m[:, None] * stride_qm + offs_d[None, :] * stride_qk
    k_ptrs = K + k_off + offs_d[:, None] * stride_kk + offs_n[None, :] * stride_kn
    v_ptrs = V + v_off + offs_n[:, None] * stride_vn + offs_d[None, :] * stride_vk
    m_i = tl.full([BLOCK_M], float("-inf"), dtype=tl.float32)
    l_i = tl.zeros([BLOCK_M], dtype=tl.float32) + 1.0
    acc = tl.zeros([BLOCK_M, HEAD_DIM], dtype=tl.float32)
    q = tl.load(q_ptrs)
    acc, l_i, m_i = _attn_fwd_inner(
        acc,
        l_i,
        m_i,
        q,
        k_ptrs,
        v_ptrs,
        sm_scale,
        stride_kn,
        stride_vn,
        start_m,
        seqlen_k,
        BLOCK_M,
        BLOCK_N,
        HEAD_DIM,
        CAUSAL,
    )
    acc = acc / l_i[:, None]
    lse = m_i + tl.math.log2(l_i) / 1.4426950408889634
    o_ptrs = (
        Out
        + off_hz * stride_oh
        + offs_m[:, None] * stride_om
        + offs_d[None, :] * stride_ok
    )
    tl.store(o_ptrs, acc.to(Out.dtype.element_ty))
    tl.store(Lse + off_hz * seqlen_q + offs_m, lse)

# config = {"BLOCK_M": 32, "BLOCK_N": 32, "HEAD_DIM": 128, "arch": "sm_80", "causal": false, "dtype": "fp16", "num_stages": 2, "num_warps": 4}
# arch = sm_80


// ===== COMPILED SASS (sm_80) =====

	.target	sm_80

	.elftype	@"ET_EXEC"


//--------------------- .note.nv.tkinfo           --------------------------
	.section	.note.nv.tkinfo,"",@"SHT_NOTE"
	.sectionflags	@"SHF_NOTE_NV_TKINFO"
	.tkinfo
        /*0018*/ 	.word	0x00000002
        /*0030*/ 	.string	""
        /*0030*/ 	.string	"ptxas"
        /*0030*/ 	.string	"Cuda compilation tools, release 13.0, V13.0.88"
        /*0030*/ 	.string	"Build cuda_13.0.r13.0/compiler.36424714_0"
        /*0030*/ 	.string	"-v  -suppress-debug-info  -lineinfo  -arch sm_80 "



//--------------------- .note.nv.cuinfo           --------------------------
	.section	.note.nv.cuinfo,"",@"SHT_NOTE"
	.sectionflags	@"SHF_NOTE_NV_CUINFO"
        /*0018*/ 	.short	0x0002
        /*001a*/ 	.short	0x0050
        /*001c*/ 	.short	0x0082
	.zero		2


//--------------------- .nv.info                  --------------------------
	.section	.nv.info,"",@"SHT_CUDA_INFO"
	.align	4


	//----- nvinfo : EIATTR_REGCOUNT
	.align		4
        /*0000*/ 	.byte	0x04, 0x2f
        /*0002*/ 	.short	(.L_2 - .L_1)
	.align		4
.L_1:
        /*0004*/ 	.word	index@(attn_fwd)
        /*0008*/ 	.word	0x000000ff


	//----- nvinfo : EIATTR_FRAME_SIZE
	.align		4
.L_2:
        /*000c*/ 	.byte	0x04, 0x11
        /*000e*/ 	.short	(.L_4 - .L_3)
	.align		4
.L_3:
        /*0010*/ 	.word	index@(attn_fwd)
        /*0014*/ 	.word	0x00000000


	//----- nvinfo : EIATTR_MIN_STACK_SIZE
	.align		4
.L_4:
        /*0018*/ 	.byte	0x04, 0x12
        /*001a*/ 	.short	(.L_6 - .L_5)
	.align		4
.L_5:
        /*001c*/ 	.word	index@(attn_fwd)
        /*0020*/ 	.word	0x00000000
.L_6:


//--------------------- .nv.info.attn_fwd         --------------------------
	.section	.nv.info.attn_fwd,"",@"SHT_CUDA_INFO"
	.sectionflags	@""
	.align	4


	//----- nvinfo : EIATTR_CUDA_API_VERSION
	.align		4
        /*0000*/ 	.byte	0x04, 0x37
        /*0002*/ 	.short	(.L_8 - .L_7)
.L_7:
        /*0004*/ 	.word	0x00000082


	//----- nvinfo : EIATTR_SW2861232_WAR
	.align		4
.L_8:
        /*0008*/ 	.byte	0x01, 0x35
	.zero		2


	//----- nvinfo : EIATTR_PARAM_CBANK
	.align		4
        /*000c*/ 	.byte	0x04, 0x0a
        /*000e*/ 	.short	(.L_10 - .L_9)
	.align		4
.L_9:
        /*0010*/ 	.word	index@(.nv.constant0.attn_fwd)
        /*0014*/ 	.short	0x0160
        /*0016*/ 	.short	0x0088


	//----- nvinfo : EIATTR_CBANK_PARAM_SIZE
	.align		4
.L_10:
        /*0018*/ 	.byte	0x03, 0x19
        /*001a*/ 	.short	0x0088


	//----- nvinfo : EIATTR_KPARAM_INFO
	.align		4
        /*001c*/ 	.byte	0x04, 0x17
        /*001e*/ 	.short	(.L_12 - .L_11)
.L_11:
        /*0020*/ 	.word	0x00000000
        /*0024*/ 	.short	0x0019
        /*0026*/ 	.short	0x0080
        /*0028*/ 	.byte	0x00, 0xf4, 0x21, 0x00


	//----- nvinfo : EIATTR_KPARAM_INFO
	.align		4
.L_12:
        /*002c*/ 	.byte	0x04, 0x17
        /*002e*/ 	.short	(.L_14 - .L_13)
.L_13:
        /*0030*/ 	.word	0x00000000
        /*0034*/ 	.short	0x0018
        /*0036*/ 	.short	0x0078
        /*0038*/ 	.byte	0x00, 0xf4, 0x21, 0x00


	//----- nvinfo : EIATTR_KPARAM_INFO
	.align		4
.L_14:
        /*003c*/ 	.byte	0x04, 0x17
        /*003e*/ 	.short	(.L_16 - .L_15)
.L_15:
        /*0040*/ 	.word	0x00000000
        /*0044*/ 	.short	0x0017
        /*0046*/ 	.short	0x0070
        /*0048*/ 	.byte	0x00, 0xf0, 0x11, 0x00


	//----- nvinfo : EIATTR_KPARAM_INFO
	.align		4
.L_16:
        /*004c*/ 	.byte	0x04, 0x17
        /*004e*/ 	.short	(.L_18 - .L_17)
.L_17:
        /*0050*/ 	.word	0x00000000
        /*0054*/ 	.short	0x0016
        /*0056*/ 	.short	0x006c
        /*0058*/ 	.byte	0x00, 0xf0, 0x11, 0x00


	//----- nvinfo : EIATTR_KPARAM_INFO
	.align		4
.L_18:
        /*005c*/ 	.byte	0x04, 0x17
        /*005e*/ 	.short	(.L_20 - .L_19)
.L_19:
        /*0060*/ 	.word	0x00000000
        /*0064*/ 	.short	0x0015
        /*0066*/ 	.short	0x0068
        /*0068*/ 	.byte	0x00, 0xf0, 0x11, 0x00


	//----- nvinfo : EIATTR_KPARAM_INFO
	.align		4
.L_20:
        /*006c*/ 	.byte	0x04, 0x17
        /*006e*/ 	.short	(.L_22 - .L_21)
.L_21:
        /*0070*/ 	.word	0x00000000
        /*0074*/ 	.short	0x0014
        /*0076*/ 	.short	0x0064
        /*0078*/ 	.byte	0x00, 0xf0, 0x11, 0x00


	//----- nvinfo : EIATTR_KPARAM_INFO
	.align		4
.L_22:
        /*007c*/ 	.byte	0x04, 0x17
        /*007e*/ 	.short	(.L_24 - .L_23)
.L_23:
        /*0080*/ 	.word	0x00000000
        /*0084*/ 	.short	0x0013
        /*0086*/ 	.short	0x0060
        /*0088*/ 	.byte	0x00, 0xf0, 0x11, 0x00


	//----- nvinfo : EIATTR_KPARAM_INFO
	.align		4
.L_24:
        /*008c*/ 	.byte	0x04, 0x17
        /*008e*/ 	.short	(.L_26 - .L_25)
.L_25:
        /*0090*/ 	.word	0x00000000
        /*0094*/ 	.short	0x0012
        /*0096*/ 	.short	0x005c
        /*0098*/ 	.byte	0x00, 0xf0, 0x11, 0x00


	//----- nvinfo : EIATTR_KPARAM_INFO
	.align		4
.L_26:
        /*009c*/ 	.byte	0x04, 0x17
        /*009e*/ 	.short	(.L_28 - .L_27)
.L_27:
        /*00a0*/ 	.word	0x00000000
        /*00a4*/ 	.short	0x0011
        /*00a6*/ 	.short	0x0058
        /*00a8*/ 	.byte	0x00, 0xf0, 0x11, 0x00


	//----- nvinfo : EIATTR_KPARAM_INFO
	.align		4
.L_28:
        /*00ac*/ 	.byte	0x04, 0x17
        /*00ae*/ 	.short	(.L_30 - .L_29)
.L_29:
        /*00b0*/ 	.word	0x00000000
        /*00b4*/ 	.short	0x0010
        /*00b6*/ 	.short	0x0054
        /*00b8*/ 	.byte	0x00, 0xf0, 0x11, 0x00


	//----- nvinfo : EIATTR_KPARAM_INFO
	.align		4
.L_30:
        /*00bc*/ 	.byte	0x04, 0x17
        /*00be*/ 	.short	(.L_32 - .L_31)
.L_31:
        /*00c0*/ 	.word	0x00000000
        /*00c4*/ 	.short	0x000f
        /*00c6*/ 	.short	0x0050
        /*00c8*/ 	.byte	0x00, 0xf0, 0x11, 0x00


	//----- nvinfo : EIATTR_KPARAM_INFO
	.align		4
.L_32:
        /*00cc*/ 	.byte	0x04, 0x17
        /*00ce*/ 	.short	(.L_34 - .L_33)
.L_33:
        /*00d0*/ 	.word	0x00000000
        /*00d4*/ 	.short	0x000e
        /*00d6*/ 	.short	0x004c
        /*00d8*/ 	.byte	0x00, 0xf0, 0x11, 0x00


	//----- nvinfo : EIATTR_KPARAM_INFO
	.align		4
.L_34:
        /*00dc*/ 	.byte	0x04, 0x17
        /*00de*/ 	.short	(.L_36 - .L_35)
.L_35:
        /*00e0*/ 	.word	0x00000000
        /*00e4*/ 	.short	0x000d
        /*00e6*/ 	.short	0x0048
        /*00e8*/ 	.byte	0x00, 0xf0, 0x11, 0x00


	//----- nvinfo : EIATTR_KPARAM_INFO
	.align		4
.L_36:
        /*00ec*/ 	.byte	0x04, 0x17
        /*00ee*/ 	.short	(.L_38 - .L_37)
.L_37:
        /*00f0*/ 	.word	0x00000000
        /*00f4*/ 	.short	0x000c
        /*00f6*/ 	.short	0x0044
        /*00f8*/ 	.byte	0x00, 0xf0, 0x11, 0x00


	//----- nvinfo : EIATTR_KPARAM_INFO
	.align		4
.L_38:
        /*00fc*/ 	.byte	0x04, 0x17
        /*00fe*/ 	.short	(.L_40 - .L_39)
.L_39:
        /*0100*/ 	.word	0x00000000
        /*0104*/ 	.short	0x000b
        /*0106*/ 	.short	0x0040
        /*0108*/ 	.byte	0x00, 0xf0, 0x11, 0x00


	//----- nvinfo : EIATTR_KPARAM_INFO
	.align		4
.L_40:
        /*010c*/ 	.byte	0x04, 0x17
        /*010e*/ 	.short	(.L_42 - .L_41)
.L_41:
        /*0110*/ 	.word	0x00000000
        /*0114*/ 	.short	0x000a
        /*0116*/ 	.short	0x003c
        /*0118*/ 	.byte	0x00, 0xf0, 0x11, 0x00


	//----- nvinfo : EIATTR_KPARAM_INFO
	.align		4
.L_42:
        /*011c*/ 	.byte	0x04, 0x17
        /*011e*/ 	.short	(.L_44 - .L_43)
.L_43:
        /*0120*/ 	.word	0x00000000
        /*0124*/ 	.short	0x0009
        /*0126*/ 	.short	0x0038
        /*0128*/ 	.byte	0x00, 0xf0, 0x11, 0x00


	//----- nvinfo : EIATTR_KPARAM_INFO
	.align		4
.L_44:
        /*012c*/ 	.byte	0x04, 0x17
        /*012e*/ 	.short	(.L_46 - .L_45)
.L_45:
        /*0130*/ 	.word	0x00000000
        /*0134*/ 	.short	0x0008
        /*0136*/ 	.short	0x0034
        /*0138*/ 	.byte	0x00, 0xf0, 0x11, 0x00


	//----- nvinfo : EIATTR_KPARAM_INFO
	.align		4
.L_46:
        /*013c*/ 	.byte	0x04, 0x17
        /*013e*/ 	.short	(.L_48 - .L_47)
.L_47:
        /*0140*/ 	.word	0x00000000
        /*0144*/ 	.short	0x0007
        /*0146*/ 	.short	0x0030
        /*0148*/ 	.byte	0x00, 0xf0, 0x11, 0x00


	//----- nvinfo : EIATTR_KPARAM_INFO
	.align		4
.L_48:
        /*014c*/ 	.byte	0x04, 0x17
        /*014e*/ 	.short	(.L_50 - .L_49)
.L_49:
        /*0150*/ 	.word	0x00000000
        /*0154*/ 	.short	0x0006
        /*0156*/ 	.short	0x002c
        /*0158*/ 	.byte	0x00, 0xf0, 0x11, 0x00


	//----- nvinfo : EIATTR_KPARAM_INFO
	.align		4
.L_50:
        /*015c*/ 	.byte	0x04, 0x17
        /*015e*/ 	.short	(.L_52 - .L_51)
.L_51:
        /*0160*/ 	.word	0x00000000
        /*0164*/ 	.short	0x0005
        /*0166*/ 	.short	0x0028
        /*0168*/ 	.byte	0x00, 0xf0, 0x11, 0x00


	//----- nvinfo : EIATTR_KPARAM_INFO
	.align		4
.L_52:
        /*016c*/ 	.byte	0x04, 0x17
        /*016e*/ 	.short	(.L_54 - .L_53)
.L_53:
        /*0170*/ 	.word	0x00000000
        /*0174*/ 	.short	0x0004
        /*0176*/ 	.short	0x0020
        /*0178*/ 	.byte	0x00, 0xf4, 0x21, 0x00


	//----- nvinfo : EIATTR_KPARAM_INFO
	.align		4
.L_54:
        /*017c*/ 	.byte	0x04, 0x17
        /*017e*/ 	.short	(.L_56 - .L_55)
.L_55:
        /*0180*/ 	.word	0x00000000
        /*0184*/ 	.short	0x0003
        /*0186*/ 	.short	0x0018
        /*0188*/ 	.byte	0x00, 0xf4, 0x21, 0x00


	//----- nvinfo : EIATTR_KPARAM_INFO
	.align		4
.L_56:
        /*018c*/ 	.byte	0x04, 0x17
        /*018e*/ 	.short	(.L_58 - .L_57)
.L_57:
        /*0190*/ 	.word	0x00000000
        /*0194*/ 	.short	0x0002
        /*0196*/ 	.short	0x0010
        /*0198*/ 	.byte	0x00, 0xf4, 0x21, 0x00


	//----- nvinfo : EIATTR_KPARAM_INFO
	.align		4
.L_58:
        /*019c*/ 	.byte	0x04, 0x17
        /*019e*/ 	.short	(.L_60 - .L_59)
.L_59:
        /*01a0*/ 	.word	0x00000000
        /*01a4*/ 	.short	0x0001
        /*01a6*/ 	.short	0x0008
        /*01a8*/ 	.byte	0x00, 0xf4, 0x21, 0x00


	//----- nvinfo : EIATTR_KPARAM_INFO
	.align		4
.L_60:
        /*01ac*/ 	.byte	0x04, 0x17
        /*01ae*/ 	.short	(.L_62 - .L_61)
.L_61:
        /*01b0*/ 	.word	0x00000000
        /*01b4*/ 	.short	0x0000
        /*01b6*/ 	.short	0x0000
        /*01b8*/ 	.byte	0x00, 0xf4, 0x21, 0x00


	//----- nvinfo : EIATTR_MAXREG_COUNT
	.align		4
.L_62:
        /*01bc*/ 	.byte	0x03, 0x1b
        /*01be*/ 	.short	0x00ff


	//----- nvinfo : EIATTR_NUM_BARRIERS
	.align		4
        /*01c0*/ 	.byte	0x02, 0x4c
        /*01c2*/ 	.byte	0x01
	.zero		1


	//----- nvinfo : EIATTR_MERCURY_ISA_VERSION
	.align		4
        /*01c4*/ 	.byte	0x03, 0x5f
        /*01c6*/ 	.short	0x0000


	//----- nvinfo : EIATTR_COOP_GROUP_MASK_REGIDS
	.align		4
        /*01c8*/ 	.byte	0x04, 0x29
        /*01ca*/ 	.short	(.L_64 - .L_63)


	//   ....[0]....
.L_63:
        /*01cc*/ 	.word	0xffffffff


	//   ....[1]....
        /*01d0*/ 	.word	0xffffffff


	//   ....[2]....
        /*01d4*/ 	.word	0xffffffff


	//   ....[3]....
        /*01d8*/ 	.word	0xffffffff


	//   ....[4]....
        /*01dc*/ 	.word	0xffffffff


	//   ....[5]....
        /*01e0*/ 	.word	0xffffffff


	//   ....[6]....
        /*01e4*/ 	.word	0xffffffff


	//   ....[7]....
        /*01e8*/ 	.word	0xffffffff


	//   ....[8]....
        /*01ec*/ 	.word	0xffffffff


	//   ....[9]....
        /*01f0*/ 	.word	0xffffffff


	//   ....[10]....
        /*01f4*/ 	.word	0xffffffff


	//   ....[11]....
        /*01f8*/ 	.word	0xffffffff


	//   ....[12]....
        /*01fc*/ 	.word	0xffffffff


	//   ....[13]....
        /*0200*/ 	.word	0xffffffff


	//   ....[14]....
        /*0204*/ 	.word	0xffffffff


	//   ....[15]....
        /*0208*/ 	.word	0xffffffff


	//   ....[16]....
        /*020c*/ 	.word	0xffffffff


	//   ....[17]....
        /*0210*/ 	.word	0xffffffff


	//   ....[18]....
        /*0214*/ 	.word	0xffffffff


	//   ....[19]....
        /*0218*/ 	.word	0xffffffff


	//----- nvinfo : EIATTR_COOP_GROUP_INSTR_OFFSETS
	.align		4
.L_64:
        /*021c*/ 	.byte	0x04, 0x28
        /*021e*/ 	.short	(.L_66 - .L_65)


	//   ....[0]....
.L_65:
        /*0220*/ 	.word	0x00002900


	//   ....[1]....
        /*0224*/ 	.word	0x00002910


	//   ....[2]....
        /*0228*/ 	.word	0x00002920


	//   ....[3]....
        /*022c*/ 	.word	0x00002930


	//   ....[4]....
        /*0230*/ 	.word	0x00002980


	//   ....[5]....
        /*0234*/ 	.word	0x00002990


	//   ....[6]....
        /*0238*/ 	.word	0x000029a0


	//   ....[7]....
        /*023c*/ 	.word	0x000029b0


	//   ....[8]....
        /*0240*/ 	.word	0x00002a60


	//   ....[9]....
        /*0244*/ 	.word	0x00002a80


	//   ....[10]....
        /*0248*/ 	.word	0x00002cf0


	//   ....[11]....
        /*024c*/ 	.word	0x00002d00


	//   ....[12]....
        /*0250*/ 	.word	0x00002d20


	//   ....[13]....
        /*0254*/ 	.word	0x00002d30


	//   ....[14]....
        /*0258*/ 	.word	0x00002d90


	//   ....[15]....
        /*025c*/ 	.word	0x00002da0


	//   ....[16]....
        /*0260*/ 	.word	0x00002db0


	//   ....[17]....
        /*0264*/ 	.word	0x00002dc0


	//   ....[18]....
        /*0268*/ 	.word	0x00002e70


	//   ....[19]....
        /*026c*/ 	.word	0x00002e90


	//----- nvinfo : EIATTR_EXIT_INSTR_OFFSETS
	.align		4
.L_66:
        /*0270*/ 	.byte	0x04, 0x1c
        /*0272*/ 	.short	(.L_68 - .L_67)


	//   ....[0]....
.L_67:
        /*0274*/ 	.word	0x00005890


	//   ....[1]....
        /*0278*/ 	.word	0x00005930


	//----- nvinfo : EIATTR_REQNTID
	.align		4
.L_68:
        /*027c*/ 	.byte	0x04, 0x10
        /*027e*/ 	.short	(.L_70 - .L_69)
.L_69:
        /*0280*/ 	.word	0x00000080
        /*0284*/ 	.word	0x00000001
        /*0288*/ 	.word	0x00000001
.L_70:


//--------------------- .nv.callgraph             --------------------------
	.section	.nv.callgraph,"",@"SHT_CUDA_CALLGRAPH"
	.align	4
	.sectionentsize	8
	.align		4
        /*0000*/ 	.word	0x00000000
	.align		4
        /*0004*/ 	.word	0xffffffff
	.align		4
        /*0008*/ 	.word	0x00000000
	.align		4
        /*000c*/ 	.word	0xfffffffe
	.align		4
        /*0010*/ 	.word	0x00000000
	.align		4
        /*0014*/ 	.word	0xfffffffd
	.align		4
        /*0018*/ 	.word	0x00000000
	.align		4
        /*001c*/ 	.word	0xfffffffc


//--------------------- .nv.rel.action            --------------------------
	.section	.nv.rel.action,"",@"SHT_CUDA_RELOCINFO"
	.align	8
	.sectionentsize	8
        /*0000*/ 	.byte	0x73, 0x00, 0x00, 0x00, 0x00, 0x00, 0x00, 0x00, 0x00, 0x00, 0x00, 0x11, 0x25, 0x00, 0x05, 0x36


//--------------------- .nv.constant4             --------------------------
	.section	.nv.constant4,"a",@progbits
	.align	8
	.align		8
.nv.constant4:
        /*0000*/ 	.dword	_$_str


//--------------------- .nv.constant0.attn_fwd    --------------------------
	.section	.nv.constant0.attn_fwd,"a",@progbits
	.sectionflags	@""
	.align	4
.nv.constant0.attn_fwd:
	.zero		488


//--------------------- .text.attn_fwd            --------------------------
	.section	.text.attn_fwd,"ax",@progbits
	.sectioninfo	@"SHI_REGISTERS=255"
	.align	128
        .global         attn_fwd
        .type           attn_fwd,@function
        .size           attn_fwd,(.L_x_3 - attn_fwd)
        .other          attn_fwd,@"STO_CUDA_ENTRY STV_DEFAULT"
attn_fwd:
.text.attn_fwd:
[----:B------:R-:W-:Y:S02]  /*0000*/  IMAD.MOV.U32 R1, RZ, RZ, c[0x0][0x28] ;  /* 0x00000a00ff017624 */ /* 0x000fe400078e00ff */
[----:B------:R-:W0:Y:S01]  /*0010*/  S2R R0, SR_TID.X ;  /* 0x0000000000007919 */ /* 0x000e220000002100 */
[----:B------:R-:W-:Y:S01]  /*0020*/  MOV R24, c[0x0][0x198] ;  /* 0x0000660000187a02 */ /* 0x000fe20000000f00 */
[----:B------:R-:W-:Y:S02]  /*0030*/  ULDC.64 UR4, c[0x0][0x118] ;  /* 0x0000460000047ab9 */ /* 0x000fe40000000a00 */
[----:B------:R-:W1:Y:S04]  /*0040*/  S2R R3, SR_CTAID.X ;  /* 0x0000000000037919 */ /* 0x000e680000002500 */
[----:B------:R-:W2:Y:S01]  /*0050*/  S2R R2, SR_CTAID.Y ;  /* 0x0000000000027919 */ /* 0x000ea20000002600 */
[----:B0-----:R-:W-:Y:S02]  /*0060*/  SHF.R.U32.HI R19, RZ, 0x5, R0 ;  /* 0x00000005ff137819 */ /* 0x001fe40000011600 */
[----:B------:R-:W-:-:S02]  /*0070*/  LOP3.LUT R18, R0, 0x1f, RZ, 0xc0, !PT ;  /* 0x0000001f00127812 */ /* 0x000fc400078ec0ff */
[----:B------:R-:W-:-:S03]  /*0080*/  SGXT.U32 R19, R19, 0x2 ;  /* 0x000000021313781a */ /* 0x000fc60000000000 */
[----:B-1----:R-:W-:Y:S02]  /*0090*/  IMAD R3, R3, 0x20, R18 ;  /* 0x0000002003037824 */ /* 0x002fe400078e0212 */
[----:B------:R-:W-:Y:S02]  /*00a0*/  IMAD R9, R19, c[0x0][0x198], RZ ;  /* 0x0000660013097a24 */ /* 0x000fe400078e02ff */
[----:B--2---:R-:W-:Y:S02]  /*00b0*/  IMAD R4, R2, c[0x0][0x190], RZ ;  /* 0x0000640002047a24 */ /* 0x004fe400078e02ff */
[----:B------:R-:W-:Y:S01]  /*00c0*/  IMAD R6, R3, c[0x0][0x194], RZ ;  /* 0x0000650003067a24 */ /* 0x000fe200078e02ff */
[----:B------:R-:W-:Y:S01]  /*00d0*/  LEA R10, R24, R9, 0x2 ;  /* 0x00000009180a7211 */ /* 0x000fe200078e10ff */
[----:B------:R-:W-:Y:S02]  /*00e0*/  IMAD.SHL.U32 R5, R4, 0x2, RZ ;  /* 0x0000000204057824 */ /* 0x000fe400078e00ff */
[----:B------:R-:W-:-:S02]  /*00f0*/  IMAD.SHL.U32 R8, R6, 0x2, RZ ;  /* 0x0000000206087824 */ /* 0x000fc400078e00ff */
[----:B------:R-:W-:Y:S02]  /*0100*/  IMAD R11, R24, 0x4, R10 ;  /* 0x00000004180b7824 */ /* 0x000fe400078e020a */
[----:B------:R-:W-:Y:S01]  /*0110*/  IMAD.HI R4, R4, 0x2, RZ ;  /* 0x0000000204047827 */ /* 0x000fe200078e02ff */
[----:B------:R-:W-:-:S03]  /*0120*/  IADD3 R48, P0, P1, R8, c[0x0][0x160], R5 ;  /* 0x0000580008307a10 */ /* 0x000fc6000791e005 */
[----:B------:R-:W-:-:S04]  /*0130*/  IMAD.HI R7, R6, 0x2, RZ ;  /* 0x0000000206077827 */ /* 0x000fc800078e02ff */
[C---:B------:R-:W-:Y:S01]  /*0140*/  IMAD R12, R24.reuse, 0x4, R11 ;  /* 0x00000004180c7824 */ /* 0x040fe200078e020b */
[----:B------:R-:W-:Y:S02]  /*0150*/  IADD3.X R50, R7, c[0x0][0x164], R4, P0, P1 ;  /* 0x0000590007327a10 */ /* 0x000fe400007e2404 */
[C---:B------:R-:W-:Y:S02]  /*0160*/  LEA R4, P0, R9.reuse, R48, 0x1 ;  /* 0x0000003009047211 */ /* 0x040fe400078008ff */
[----:B------:R-:W-:Y:S02]  /*0170*/  LEA R13, R24, R12, 0x2 ;  /* 0x0000000c180d7211 */ /* 0x000fe400078e10ff */
[----:B------:R-:W-:Y:S02]  /*0180*/  LEA.HI.X.SX32 R5, R9, R50, 0x1, P0 ;  /* 0x0000003209057211 */ /* 0x000fe400000f0eff */
[-C--:B------:R-:W-:Y:S01]  /*0190*/  LEA R6, P0, R10, R48.reuse, 0x1 ;  /* 0x000000300a067211 */ /* 0x080fe200078008ff */
[----:B------:R-:W-:Y:S01]  /*01a0*/  IMAD R15, R24, 0x4, R13 ;  /* 0x00000004180f7824 */ /* 0x000fe200078e020d */
[----:B------:R-:W-:Y:S01]  /*01b0*/  LEA R8, P1, R11, R48, 0x1 ;  /* 0x000000300b087211 */ /* 0x000fe200078208ff */
[----:B------:R0:W2:Y:S01]  /*01c0*/  LDG.E.U16 R25, [R4.64] ;  /* 0x0000000404197981 */ /* 0x0000a2000c1e1500 */
[----:B------:R-:W-:Y:S01]  /*01d0*/  LEA.HI.X.SX32 R7, R10, R50, 0x1, P0 ;  /* 0x000000320a077211 */ /* 0x000fe200000f0eff */
[----:B------:R-:W-:Y:S01]  /*01e0*/  IMAD R16, R24, 0x4, R15 ;  /* 0x0000000418107824 */ /* 0x000fe200078e020f */
[----:B------:R-:W-:-:S02]  /*01f0*/  LEA R10, P0, R12, R48, 0x1 ;  /* 0x000000300c0a7211 */ /* 0x000fc400078008ff */
[----:B------:R-:W-:Y:S01]  /*0200*/  LEA.HI.X.SX32 R9, R11, R50, 0x1, P1 ;  /* 0x000000320b097211 */ /* 0x000fe200008f0eff */
[----:B------:R1:W3:Y:S01]  /*0210*/  LDG.E.U16 R26, [R6.64] ;  /* 0x00000004061a7981 */ /* 0x0002e2000c1e1500 */
[----:B------:R-:W-:Y:S02]  /*0220*/  LEA R17, R24, R16, 0x2 ;  /* 0x0000001018117211 */ /* 0x000fe400078e10ff */
[----:B------:R-:W-:Y:S01]  /*0230*/  LEA.HI.X.SX32 R11, R12, R50, 0x1, P0 ;  /* 0x000000320c0b7211 */ /* 0x000fe200000f0eff */
[----:B------:R4:W5:Y:S01]  /*0240*/  LDG.E.U16 R27, [R8.64] ;  /* 0x00000004081b7981 */ /* 0x000962000c1e1500 */
[CC--:B------:R-:W-:Y:S02]  /*0250*/  LEA R12, P0, R13.reuse, R48.reuse, 0x1 ;  /* 0x000000300d0c7211 */ /* 0x0c0fe400078008ff */
[----:B------:R-:W-:Y:S01]  /*0260*/  LEA R14, P1, R16, R48, 0x1 ;  /* 0x00000030100e7211 */ /* 0x000fe200078208ff */
[----:B------:R4:W3:Y:S01]  /*0270*/  LDG.E.U16 R28, [R10.64] ;  /* 0x000000040a1c7981 */ /* 0x0008e2000c1e1500 */
[----:B------:R-:W-:Y:S01]  /*0280*/  LEA.HI.X.SX32 R13, R13, R50, 0x1, P0 ;  /* 0x000000320d0d7211 */ /* 0x000fe200000f0eff */
[----:B-1----:R-:W-:Y:S01]  /*0290*/  IMAD R7, R24, 0x4, R17 ;  /* 0x0000000418077824 */ /* 0x002fe200078e0211 */
[----:B0-----:R-:W-:-:S03]  /*02a0*/  LEA R4, P0, R15, R48, 0x1 ;  /* 0x000000300f047211 */ /* 0x001fc600078008ff */
[----:B------:R0:W3:Y:S01]  /*02b0*/  LDG.E.U16 R29, [R12.64] ;  /* 0x000000040c1d7981 */ /* 0x0000e2000c1e1500 */
[----:B------:R-:W-:Y:S01]  /*02c0*/  LEA.HI.X.SX32 R5, R15, R50, 0x1, P0 ;  /* 0x000000320f057211 */ /* 0x000fe200000f0eff */
[----:B----4-:R-:W-:Y:S01]  /*02d0*/  IMAD R11, R24, 0x4, R7 ;  /* 0x00000004180b7824 */ /* 0x010fe200078e0207 */
[----:B------:R-:W-:-:S03]  /*02e0*/  LEA R8, P0, R17, R48, 0x1 ;  /* 0x0000003011087211 */ /* 0x000fc600078008ff */
[----:B------:R1:W4:Y:S01]  /*02f0*/  LDG.E.U16 R30, [R4.64] ;  /* 0x00000004041e7981 */ /* 0x000322000c1e1500 */
[-C--:B------:R-:W-:Y:S02]  /*0300*/  LEA.HI.X.SX32 R15, R16, R50.reuse, 0x1, P1 ;  /* 0x00000032100f7211 */ /* 0x080fe400008f0eff */
[C---:B------:R-:W-:Y:S02]  /*0310*/  LEA R16, R24.reuse, R11, 0x2 ;  /* 0x0000000b18107211 */ /* 0x040fe400078e10ff */
[----:B------:R-:W-:Y:S01]  /*0320*/  LEA.HI.X.SX32 R9, R17, R50, 0x1, P0 ;  /* 0x0000003211097211 */ /* 0x000fe200000f0eff */
[----:B------:R1:W4:Y:S01]  /*0330*/  LDG.E.U16 R31, [R14.64] ;  /* 0x000000040e1f7981 */ /* 0x000322000c1e1500 */
[CC--:B------:R-:W-:Y:S01]  /*0340*/  LEA R6, P0, R7.reuse, R48.reuse, 0x1 ;  /* 0x0000003007067211 */ /* 0x0c0fe200078008ff */
[----:B------:R-:W-:Y:S01]  /*0350*/  IMAD R17, R24, 0x4, R16 ;  /* 0x0000000418117824 */ /* 0x000fe200078e0210 */
[----:B0-----:R-:W-:Y:S01]  /*0360*/  LEA R12, P1, R16, R48, 0x1 ;  /* 0x00000030100c7211 */ /* 0x001fe200078208ff */
[----:B------:R0:W4:Y:S01]  /*0370*/  LDG.E.U16 R32, [R8.64] ;  /* 0x0000000408207981 */ /* 0x000122000c1e1500 */
[----:B------:R-:W-:-:S02]  /*0380*/  LEA.HI.X.SX32 R7, R7, R50, 0x1, P0 ;  /* 0x0000003207077211 */ /* 0x000fc400000f0eff */
[----:B------:R-:W-:Y:S01]  /*0390*/  LEA R10, P0, R11, R48, 0x1 ;  /* 0x000000300b0a7211 */ /* 0x000fe200078008ff */
[----:B-1----:R-:W-:-:S03]  /*03a0*/  IMAD R14, R24, 0x4, R17 ;  /* 0x00000004180e7824 */ /* 0x002fc600078e0211 */
[----:B------:R-:W-:Y:S01]  /*03b0*/  LEA.HI.X.SX32 R11, R11, R50, 0x1, P0 ;  /* 0x000000320b0b7211 */ /* 0x000fe200000f0eff */
[----:B------:R1:W4:Y:S01]  /*03c0*/  LDG.E.U16 R33, [R6.64] ;  /* 0x0000000406217981 */ /* 0x000322000c1e1500 */
[C---:B------:R-:W-:Y:S02]  /*03d0*/  LEA R4, P0, R17.reuse, R48, 0x1 ;  /* 0x0000003011047211 */ /* 0x040fe400078008ff */
[----:B------:R-:W-:Y:S01]  /*03e0*/  LEA R15, R24, R14, 0x2 ;  /* 0x0000000e180f7211 */ /* 0x000fe200078e10ff */
[----:B------:R1:W4:Y:S01]  /*03f0*/  LDG.E.U16 R34, [R10.64] ;  /* 0x000000040a227981 */ /* 0x000322000c1e1500 */
[-C--:B------:R-:W-:Y:S02]  /*0400*/  LEA.HI.X.SX32 R5, R17, R50.reuse, 0x1, P0 ;  /* 0x0000003211057211 */ /* 0x080fe400000f0eff */
[----:B------:R-:W-:Y:S01]  /*0410*/  LEA.HI.X.SX32 R13, R16, R50, 0x1, P1 ;  /* 0x00000032100d7211 */ /* 0x000fe200008f0eff */
[----:B------:R-:W-:Y:S01]  /*0420*/  IMAD R16, R24, 0x4, R15 ;  /* 0x0000000418107824 */ /* 0x000fe200078e020f */
[C---:B0-----:R-:W-:Y:S01]  /*0430*/  LEA R8, P0, R14.reuse, R48, 0x1 ;  /* 0x000000300e087211 */ /* 0x041fe200078008ff */
[----:B------:R0:W4:Y:S03]  /*0440*/  LDG.E.U16 R36, [R4.64] ;  /* 0x0000000404247981 */ /* 0x000126000c1e1500 */
[----:B------:R-:W-:Y:S01]  /*0450*/  LEA.HI.X.SX32 R9, R14, R50, 0x1, P0 ;  /* 0x000000320e097211 */ /* 0x000fe200000f0eff */
[----:B------:R-:W-:Y:S01]  /*0460*/  IMAD R17, R24, 0x4, R16 ;  /* 0x0000000418117824 */ /* 0x000fe200078e0210 */
[-C--:B-1----:R-:W-:Y:S01]  /*0470*/  LEA R6, P0, R15, R48.reuse, 0x1 ;  /* 0x000000300f067211 */ /* 0x082fe200078008ff */
[----:B------:R1:W4:Y:S01]  /*0480*/  LDG.E.U16 R35, [R12.64] ;  /* 0x000000040c237981 */ /* 0x000322000c1e1500 */
[----:B------:R-:W-:-:S02]  /*0490*/  LEA R14, P1, R16, R48, 0x1 ;  /* 0x00000030100e7211 */ /* 0x000fc400078208ff */
[-C--:B------:R-:W-:Y:S01]  /*04a0*/  LEA.HI.X.SX32 R7, R15, R50.reuse, 0x1, P0 ;  /* 0x000000320f077211 */ /* 0x080fe200000f0eff */
[----:B------:R0:W4:Y:S01]  /*04b0*/  LDG.E.U16 R37, [R8.64] ;  /* 0x0000000408257981 */ /* 0x000122000c1e1500 */
[----:B------:R-:W-:Y:S02]  /*04c0*/  LEA.HI.X.SX32 R15, R16, R50, 0x1, P1 ;  /* 0x00000032100f7211 */ /* 0x000fe400008f0eff */
[----:B------:R-:W-:Y:S01]  /*04d0*/  LEA R16, R24, R17, 0x2 ;  /* 0x0000001118107211 */ /* 0x000fe200078e10ff */
[----:B------:R0:W4:Y:S01]  /*04e0*/  LDG.E.U16 R38, [R6.64] ;  /* 0x0000000406267981 */ /* 0x000122000c1e1500 */
[----:B------:R-:W-:-:S03]  /*04f0*/  LEA R10, P0, R17, R48, 0x1 ;  /* 0x00000030110a7211 */ /* 0x000fc600078008ff */
[----:B-1----:R-:W-:Y:S01]  /*0500*/  IMAD R12, R24, 0x4, R16 ;  /* 0x00000004180c7824 */ /* 0x002fe200078e0210 */
[----:B------:R-:W-:Y:S01]  /*0510*/  LEA.HI.X.SX32 R11, R17, R50, 0x1, P0 ;  /* 0x00000032110b7211 */ /* 0x000fe200000f0eff */
[----:B------:R1:W4:Y:S01]  /*0520*/  LDG.E.U16 R39, [R14.64] ;  /* 0x000000040e277981 */ /* 0x000322000c1e1500 */
[----:B0-----:R-:W-:Y:S01]  /*0530*/  LEA R4, P0, R16, R48, 0x1 ;  /* 0x0000003010047211 */ /* 0x001fe200078008ff */
[----:B------:R-:W-:Y:S02]  /*0540*/  IMAD R13, R24, 0x4, R12 ;  /* 0x00000004180d7824 */ /* 0x000fe400078e020c */
[----:B------:R0:W4:Y:S01]  /*0550*/  LDG.E.U16 R40, [R10.64] ;  /* 0x000000040a287981 */ /* 0x000122000c1e1500 */
[----:B------:R-:W-:Y:S02]  /*0560*/  LEA.HI.X.SX32 R5, R16, R50, 0x1, P0 ;  /* 0x0000003210057211 */ /* 0x000fe400000f0eff */
[----:B------:R-:W-:Y:S02]  /*0570*/  LEA R16, R24, R13, 0x2 ;  /* 0x0000000d18107211 */ /* 0x000fe400078e10ff */
[----:B------:R-:W-:Y:S01]  /*0580*/  LEA R8, P0, R12, R48, 0x1 ;  /* 0x000000300c087211 */ /* 0x000fe200078008ff */
[----:B------:R0:W4:Y:S02]  /*0590*/  LDG.E.U16 R41, [R4.64] ;  /* 0x0000000404297981 */ /* 0x000124000c1e1500 */
[----:B------:R-:W-:-:S04]  /*05a0*/  IMAD R17, R24, 0x4, R16 ;  /* 0x0000000418117824 */ /* 0x000fc800078e0210 */
[----:B------:R-:W-:Y:S01]  /*05b0*/  IMAD R20, R24, 0x4, R17 ;  /* 0x0000000418147824 */ /* 0x000fe200078e0211 */
[----:B------:R-:W-:-:S04]  /*05c0*/  LEA R6, P1, R13, R48, 0x1 ;  /* 0x000000300d067211 */ /* 0x000fc800078208ff */
[----:B-1----:R-:W-:Y:S02]  /*05d0*/  LEA R15, R24, R20, 0x2 ;  /* 0x00000014180f7211 */ /* 0x002fe400078e10ff */
[----:B------:R-:W-:Y:S02]  /*05e0*/  LEA.HI.X.SX32 R9, R12, R50, 0x1, P0 ;  /* 0x000000320c097211 */ /* 0x000fe400000f0eff */
[----:B------:R-:W-:Y:S01]  /*05f0*/  LEA R12, P0, R16, R48, 0x1 ;  /* 0x00000030100c7211 */ /* 0x000fe200078008ff */
[----:B------:R-:W-:Y:S01]  /*0600*/  IMAD R21, R24, 0x4, R15 ;  /* 0x0000000418157824 */ /* 0x000fe200078e020f */
[-C--:B------:R-:W-:Y:S01]  /*0610*/  LEA.HI.X.SX32 R7, R13, R50.reuse, 0x1, P1 ;  /* 0x000000320d077211 */ /* 0x080fe200008f0eff */
[----:B------:R1:W4:Y:S01]  /*0620*/  LDG.E.U16 R42, [R8.64] ;  /* 0x00000004082a7981 */ /* 0x000322000c1e1500 */
[----:B------:R-:W-:Y:S01]  /*0630*/  LEA.HI.X.SX32 R13, R16, R50, 0x1, P0 ;  /* 0x00000032100d7211 */ /* 0x000fe200000f0eff */
[C---:B------:R-:W-:Y:S01]  /*0640*/  IMAD R16, R24.reuse, 0x4, R21 ;  /* 0x0000000418107824 */ /* 0x040fe200078e0215 */
[C---:B0-----:R-:W-:Y:S01]  /*0650*/  LEA R10, P0, R17.reuse, R48, 0x1 ;  /* 0x00000030110a7211 */ /* 0x041fe200078008ff */
[----:B------:R0:W4:Y:S03]  /*0660*/  LDG.E.U16 R43, [R6.64] ;  /* 0x00000004062b7981 */ /* 0x000126000c1e1500 */
[----:B------:R-:W-:Y:S01]  /*0670*/  LEA R22, R24, R16, 0x2 ;  /* 0x0000001018167211 */ /* 0x000fe200078e10ff */
[----:B------:R0:W4:Y:S01]  /*0680*/  LDG.E.U16 R44, [R12.64] ;  /* 0x000000040c2c7981 */ /* 0x000122000c1e1500 */
[----:B------:R-:W-:-:S02]  /*0690*/  LEA.HI.X.SX32 R11, R17, R50, 0x1, P0 ;  /* 0x00000032110b7211 */ /* 0x000fc400000f0eff */
[-C--:B------:R-:W-:Y:S01]  /*06a0*/  LEA R4, P0, R20, R48.reuse, 0x1 ;  /* 0x0000003014047211 */ /* 0x080fe200078008ff */
[----:B------:R-:W-:Y:S01]  /*06b0*/  IMAD R17, R24, 0x4, R22 ;  /* 0x0000000418117824 */ /* 0x000fe200078e0216 */
[C---:B------:R-:W-:Y:S01]  /*06c0*/  LEA R14, P1, R15.reuse, R48, 0x1 ;  /* 0x000000300f0e7211 */ /* 0x040fe200078208ff */
[----:B------:R0:W4:Y:S01]  /*06d0*/  LDG.E.U16 R45, [R10.64] ;  /* 0x000000040a2d7981 */ /* 0x000122000c1e1500 */
[----:B------:R-:W-:Y:S01]  /*06e0*/  LEA.HI.X.SX32 R5, R20, R50, 0x1, P0 ;  /* 0x0000003214057211 */ /* 0x000fe200000f0eff */
[----:B------:R-:W-:Y:S01]  /*06f0*/  IMAD R20, R24, 0x4, R17 ;  /* 0x0000000418147824 */ /* 0x000fe200078e0211 */
[----:B-1----:R-:W-:Y:S02]  /*0700*/  LEA R8, P0, R16, R48, 0x1 ;  /* 0x0000003010087211 */ /* 0x002fe400078008ff */
[----:B------:R-:W-:Y:S01]  /*0710*/  LEA.HI.X.SX32 R15, R15, R50, 0x1, P1 ;  /* 0x000000320f0f7211 */ /* 0x000fe200008f0eff */
[----:B------:R1:W4:Y:S01]  /*0720*/  LDG.E.U16 R46, [R4.64] ;  /* 0x00000004042e7981 */ /* 0x000322000c1e1500 */
[----:B0-----:R-:W-:-:S02]  /*0730*/  LEA R7, R24, R20, 0x2 ;  /* 0x0000001418077211 */ /* 0x001fc400078e10ff */
[----:B------:R-:W-:Y:S01]  /*0740*/  LEA.HI.X.SX32 R9, R16, R50, 0x1, P0 ;  /* 0x0000003210097211 */ /* 0x000fe200000f0eff */
[----:B------:R0:W4:Y:S01]  /*0750*/  LDG.E.U16 R47, [R14.64] ;  /* 0x000000040e2f7981 */ /* 0x000122000c1e1500 */
[-C--:B------:R-:W-:Y:S01]  /*0760*/  LEA R12, P0, R17, R48.reuse, 0x1 ;  /* 0x00000030110c7211 */ /* 0x080fe200078008ff */
[C---:B------:R-:W-:Y:S01]  /*0770*/  IMAD R23, R24.reuse, 0x4, R7 ;  /* 0x0000000418177824 */ /* 0x040fe200078e0207 */
[----:B------:R-:W-:Y:S01]  /*0780*/  LEA R16, P1, R7, R48, 0x1 ;  /* 0x0000003007107211 */ /* 0x000fe200078208ff */
[----:B------:R0:W4:Y:S01]  /*0790*/  LDG.E.U16 R49, [R8.64] ;  /* 0x0000000408317981 */ /* 0x000122000c1e1500 */
[----:B------:R-:W-:Y:S01]  /*07a0*/  LEA.HI.X.SX32 R13, R17, R50, 0x1, P0 ;  /* 0x00000032110d7211 */ /* 0x000fe200000f0eff */
[----:B------:R-:W-:Y:S01]  /*07b0*/  IMAD R10, R24, 0x4, R23 ;  /* 0x00000004180a7824 */ /* 0x000fe200078e0217 */
[----:B------:R-:W-:Y:S02]  /*07c0*/  LEA R6, P0, R21, R48, 0x1 ;  /* 0x0000003015067211 */ /* 0x000fe400078008ff */
[----:B------:R-:W-:Y:S01]  /*07d0*/  LEA.HI.X.SX32 R17, R7, R50, 0x1, P1 ;  /* 0x0000003207117211 */ /* 0x000fe200008f0eff */
[----:B------:R0:W4:Y:S01]  /*07e0*/  LDG.E.U16 R51, [R12.64] ;  /* 0x000000040c337981 */ /* 0x000122000c1e1500 */
[----:B-1----:R-:W-:-:S02]  /*07f0*/  LEA R4, P2, R10, R48, 0x1 ;  /* 0x000000300a047211 */ /* 0x002fc400078408ff */
[----:B------:R-:W-:Y:S02]  /*0800*/  LEA.HI.X.SX32 R7, R21, R50, 0x1, P0 ;  /* 0x0000003215077211 */ /* 0x000fe400000f0eff */
[----:B0-----:R-:W-:Y:S01]  /*0810*/  LEA R8, P0, R22, R48, 0x1 ;  /* 0x0000003016087211 */ /* 0x001fe200078008ff */
[----:B------:R-:W4:Y:S01]  /*0820*/  LDG.E.U16 R17, [R16.64] ;  /* 0x0000000410117981 */ /* 0x000f22000c1e1500 */
[----:B------:R-:W-:Y:S02]  /*0830*/  LEA R24, R24, R10, 0x2 ;  /* 0x0000000a18187211 */ /* 0x000fe400078e10ff */
[----:B------:R-:W-:Y:S01]  /*0840*/  LEA.HI.X.SX32 R5, R10, R50, 0x1, P2 ;  /* 0x000000320a057211 */ /* 0x000fe200010f0eff */
[----:B------:R0:W4:Y:S01]  /*0850*/  LDG.E.U16 R6, [R6.64] ;  /* 0x0000000406067981 */ /* 0x000122000c1e1500 */
[----:B------:R-:W-:Y:S02]  /*0860*/  LEA R10, P1, R20, R48, 0x1 ;  /* 0x00000030140a7211 */ /* 0x000fe400078208ff */
[-C--:B------:R-:W-:Y:S01]  /*0870*/  LEA.HI.X.SX32 R9, R22, R50.reuse, 0x1, P0 ;  /* 0x0000003216097211 */ /* 0x080fe200000f0eff */
[----:B------:R1:W4:Y:S01]  /*0880*/  LDG.E.U16 R21, [R4.64] ;  /* 0x0000000404157981 */ /* 0x000322000c1e1500 */
[----:B------:R-:W-:-:S03]  /*0890*/  LEA.HI.X.SX32 R11, R20, R50, 0x1, P1 ;  /* 0x00000032140b7211 */ /* 0x000fc600008f0eff */
[----:B------:R0:W4:Y:S01]  /*08a0*/  LDG.E.U16 R20, [R8.64] ;  /* 0x0000000408147981 */ /* 0x000122000c1e1500 */
[CC--:B------:R-:W-:Y:S02]  /*08b0*/  LEA R14, P0, R23.reuse, R48.reuse, 0x1 ;  /* 0x00000030170e7211 */ /* 0x0c0fe400078008ff */
[C---:B------:R-:W-:Y:S01]  /*08c0*/  LEA R12, P1, R24.reuse, R48, 0x1 ;  /* 0x00000030180c7211 */ /* 0x040fe200078208ff */
[----:B------:R0:W4:Y:S01]  /*08d0*/  LDG.E.U16 R10, [R10.64] ;  /* 0x000000040a0a7981 */ /* 0x000122000c1e1500 */
[-C--:B------:R-:W-:Y:S02]  /*08e0*/  LEA.HI.X.SX32 R15, R23, R50.reuse, 0x1, P0 ;  /* 0x00000032170f7211 */ /* 0x080fe400000f0eff */
[----:B------:R-:W-:-:S03]  /*08f0*/  LEA.HI.X.SX32 R13, R24, R50, 0x1, P1 ;  /* 0x00000032180d7211 */ /* 0x000fc600008f0eff */
[----:B------:R-:W4:Y:S04]  /*0900*/  LDG.E.U16 R14, [R14.64] ;  /* 0x000000040e0e7981 */ /* 0x000f28000c1e1500 */
[----:B------:R0:W4:Y:S01]  /*0910*/  LDG.E.U16 R12, [R12.64] ;  /* 0x000000040c0c7981 */ /* 0x000122000c1e1500 */
[----:B-1----:R-:W-:Y:S01]  /*0920*/  SHF.R.S32.HI R4, RZ, 0x6, R0 ;  /* 0x00000006ff047819 */ /* 0x002fe20000011400 */
[----:B------:R-:W-:-:S03]  /*0930*/  IMAD.SHL.U32 R23, R0, 0x2, RZ ;  /* 0x0000000200177824 */ /* 0x000fc600078e00ff */
[----:B------:R-:W-:Y:S01]  /*0940*/  SGXT R4, R4, 0x1 ;  /* 0x000000010404781a */ /* 0x000fe20000000200 */
[----:B------:R-:W-:-:S03]  /*0950*/  IMAD.MOV.U32 R5, RZ, RZ, c[0x0][0x1d0] ;  /* 0x00007400ff057624 */ /* 0x000fc600078e00ff */
[----:B------:R-:W-:-:S04]  /*0960*/  LOP3.LUT R4, R4, 0x90, RZ, 0xc0, !PT ;  /* 0x0000009004047812 */ /* 0x000fc800078ec0ff */
[----:B------:R-:W-:Y:S02]  /*0970*/  LOP3.LUT R4, R4, 0x7e, R23, 0x78, !PT ;  /* 0x0000007e04047812 */ /* 0x000fe400078e7817 */
[----:B------:R-:W-:Y:S02]  /*0980*/  ISETP.GE.AND P0, PT, R5, 0x1, PT ;  /* 0x000000010500780c */ /* 0x000fe40003f06270 */
[----:B------:R-:W-:Y:S01]  /*0990*/  LOP3.LUT R5, R4, 0x20, RZ, 0x3c, !PT ;  /* 0x0000002004057812 */ /* 0x000fe200078e3cff */
[----:B------:R-:W-:Y:S01]  /*09a0*/  IMAD.MOV.U32 R121, RZ, RZ, -0x800000 ;  /* 0xff800000ff797424 */ /* 0x000fe200078e00ff */
[----:B0-----:R-:W-:Y:S01]  /*09b0*/  MOV R7, 0x3f800000 ;  /* 0x3f80000000077802 */ /* 0x001fe20000000f00 */
[----:B------:R-:W-:Y:S01]  /*09c0*/  IMAD.MOV.U32 R120, RZ, RZ, -0x800000 ;  /* 0xff800000ff787424 */ /* 0x000fe200078e00ff */
[----:B------:R-:W-:Y:S01]  /*09d0*/  MOV R123, 0xff800000 ;  /* 0xff800000007b7802 */ /* 0x000fe20000000f00 */
[----:B------:R-:W-:Y:S01]  /*09e0*/  IMAD.MOV.U32 R122, RZ, RZ, -0x800000 ;  /* 0xff800000ff7a7424 */ /* 0x000fe200078e00ff */
[----:B------:R-:W-:Y:S01]  /*09f0*/  CS2R R100, SRZ ;  /* 0x0000000000647805 */ /* 0x000fe2000001ff00 */
[----:B------:R-:W-:Y:S01]  /*0a00*/  IMAD.MOV.U32 R8, RZ, RZ, 0x3f800000 ;  /* 0x3f800000ff087424 */ /* 0x000fe200078e00ff */
[----:B------:R-:W-:Y:S01]  /*0a10*/  CS2R R102, SRZ ;  /* 0x0000000000667805 */ /* 0x000fe2000001ff00 */
        /* <DEDUP_REMOVED lines=14> */
[C---:B------:R-:W-:Y:S01]  /*0b00*/  LOP3.LUT R9, R0.reuse, 0x7f, RZ, 0xc0, !PT ;  /* 0x0000007f00097812 */ /* 0x040fe200078ec0ff */
[----:B------:R-:W-:Y:S01]  /*0b10*/  IMAD R13, R19, c[0x0][0x1c8], RZ ;  /* 0x00007200130d7a24 */ /* 0x000fe200078e02ff */
[----:B------:R-:W-:Y:S01]  /*0b20*/  SHF.L.U32 R11, R0, 0x2, RZ ;  /* 0x00000002000b7819 */ /* 0x000fe200000006ff */
[----:B--2---:R-:W-:Y:S04]  /*0b30*/  STS.U16 [R4], R25 ;  /* 0x0000001904007388 */ /* 0x004fe80000000400 */
[----:B-----5:R-:W-:Y:S04]  /*0b40*/  STS.U16 [R4+0x200], R27 ;  /* 0x0002001b04007388 */ /* 0x020fe80000000400 */
[----:B---3--:R-:W-:Y:S04]  /*0b50*/  STS.U16 [R4+0x400], R29 ;  /* 0x0004001d04007388 */ /* 0x008fe80000000400 */
[----:B----4-:R-:W-:Y:S04]  /*0b60*/  STS.U16 [R4+0x600], R31 ;  /* 0x0006001f04007388 */ /* 0x010fe80000000400 */
[----:B------:R-:W-:Y:S04]  /*0b70*/  STS.U16 [R4+0x800], R33 ;  /* 0x0008002104007388 */ /* 0x000fe80000000400 */
[----:B------:R0:W-:Y:S04]  /*0b80*/  STS.U16 [R4+0xa00], R35 ;  /* 0x000a002304007388 */ /* 0x0001e80000000400 */
[----:B------:R-:W-:Y:S04]  /*0b90*/  STS.U16 [R4+0xc00], R37 ;  /* 0x000c002504007388 */ /* 0x000fe80000000400 */
[----:B------:R-:W-:Y:S04]  /*0ba0*/  STS.U16 [R4+0xe00], R39 ;  /* 0x000e002704007388 */ /* 0x000fe80000000400 */
[----:B------:R-:W-:Y:S01]  /*0bb0*/  STS.U16 [R4+0x1000], R41 ;  /* 0x0010002904007388 */ /* 0x000fe20000000400 */
[----:B0-----:R-:W-:-:S03]  /*0bc0*/  IMAD.MOV.U32 R35, RZ, RZ, 0x3f800000 ;  /* 0x3f800000ff237424 */ /* 0x001fc600078e00ff */
[----:B------:R-:W-:Y:S04]  /*0bd0*/  STS.U16 [R4+0x1200], R43 ;  /* 0x0012002b04007388 */ /* 0x000fe80000000400 */
        /* <DEDUP_REMOVED lines=17> */
[----:B------:R0:W-:Y:S04]  /*0cf0*/  STS.U16 [R5+0x1700], R6 ;  /* 0x0017000605007388 */ /* 0x0001e80000000400 */
[----:B------:R1:W-:Y:S01]  /*0d00*/  STS.U16 [R5+0xb00], R36 ;  /* 0x000b002405007388 */ /* 0x0003e20000000400 */
[----:B0-----:R-:W-:-:S03]  /*0d10*/  LOP3.LUT R6, R0, 0x60, RZ, 0xc0, !PT ;  /* 0x0000006000067812 */ /* 0x001fc600078ec0ff */
[----:B------:R0:W-:Y:S01]  /*0d20*/  STS.U16 [R5+0x1b00], R10 ;  /* 0x001b000a05007388 */ /* 0x0001e20000000400 */
[----:B-1----:R-:W-:-:S03]  /*0d30*/  MOV R36, 0x3f800000 ;  /* 0x3f80000000247802 */ /* 0x002fc60000000f00 */
[----:B------:R1:W-:Y:S04]  /*0d40*/  STS.U16 [R5+0x1d00], R14 ;  /* 0x001d000e05007388 */ /* 0x0003e80000000400 */
[----:B------:R2:W-:Y:S01]  /*0d50*/  STS.U16 [R5+0x1f00], R12 ;  /* 0x001f000c05007388 */ /* 0x0005e20000000400 */
[----:B0-----:R-:W-:Y:S02]  /*0d60*/  IMAD.SHL.U32 R10, R0, 0x8, RZ ;  /* 0x00000008000a7824 */ /* 0x001fe400078e00ff */
[----:B-1----:R-:W-:Y:S02]  /*0d70*/  IMAD.SHL.U32 R14, R6, 0x10, RZ ;  /* 0x00000010060e7824 */ /* 0x002fe400078e00ff */
[----:B--2---:R-:W-:Y:S01]  /*0d80*/  IMAD.SHL.U32 R12, R0, 0x40, RZ ;  /* 0x00000040000c7824 */ /* 0x004fe200078e00ff */
[----:B------:R-:W-:Y:S05]  /*0d90*/  @!P0 BRA `(.L_x_0) ;  /* 0x00002d4000008947 */ /* 0x000fea0003800000 */
[----:B------:R-:W-:Y:S01]  /*0da0*/  MOV R51, c[0x0][0x1b8] ;  /* 0x00006e0000337a02 */ /* 0x000fe20000000f00 */
[----:B------:R-:W-:Y:S01]  /*0db0*/  IMAD R22, R19, c[0x0][0x1b8], RZ ;  /* 0x00006e0013167a24 */ /* 0x000fe200078e02ff */
[----:B------:R-:W-:Y:S01]  /*0dc0*/  SHF.R.U32.HI R28, RZ, 0x1, R6 ;  /* 0x00000001ff1c7819 */ /* 0x000fe20000011606 */
[----:B------:R-:W-:Y:S01]  /*0dd0*/  IMAD R18, R18, c[0x0][0x1b4], RZ ;  /* 0x00006d0012127a24 */ /* 0x000fe200078e02ff */
[----:B------:R-:W-:Y:S01]  /*0de0*/  LOP3.LUT R20, R11, 0xc, RZ, 0xc0, !PT ;  /* 0x0000000c0b147812 */ /* 0x000fe200078ec0ff */
[C---:B------:R-:W-:Y:S01]  /*0df0*/  IMAD R24, R51.reuse, 0x4, R22 ;  /* 0x0000000433187824 */ /* 0x040fe200078e0216 */
[----:B------:R-:W-:Y:S01]  /*0e00*/  LOP3.LUT R33, R0, 0x7, RZ, 0xc0, !PT ;  /* 0x0000000700217812 */ /* 0x000fe200078ec0ff */
[----:B------:R-:W-:Y:S01]  /*0e10*/  IMAD R8, R2, c[0x0][0x1b0], RZ ;  /* 0x00006c0002087a24 */ /* 0x000fe200078e02ff */
[----:B------:R-:W-:Y:S01]  /*0e20*/  MOV R140, 0xff800000 ;  /* 0xff800000008c7802 */ /* 0x000fe20000000f00 */
[C---:B------:R-:W-:Y:S01]  /*0e30*/  IMAD.SHL.U32 R16, R18.reuse, 0x2, RZ ;  /* 0x0000000212107824 */ /* 0x040fe200078e00ff */
[C---:B------:R-:W-:Y:S01]  /*0e40*/  LEA R25, R51.reuse, R24, 0x2 ;  /* 0x0000001833197211 */ /* 0x040fe200078e10ff */
[----:B------:R-:W-:Y:S01]  /*0e50*/  IMAD.HI R21, R18, 0x2, RZ ;  /* 0x0000000212157827 */ /* 0x000fe200078e02ff */
[----:B------:R-:W-:Y:S01]  /*0e60*/  LOP3.LUT R18, R28, 0x30, R23, 0x78, !PT ;  /* 0x000000301c127812 */ /* 0x000fe200078e7817 */
[----:B------:R-:W-:Y:S01]  /*0e70*/  CS2R R100, SRZ ;  /* 0x0000000000647805 */ /* 0x000fe2000001ff00 */
[C---:B------:R-:W-:Y:S01]  /*0e80*/  SHF.L.U32 R15, R8.reuse, 0x1, RZ ;  /* 0x00000001080f7819 */ /* 0x040fe200000006ff */
[C---:B------:R-:W-:Y:S01]  /*0e90*/  IMAD R26, R51.reuse, 0x4, R25 ;  /* 0x00000004331a7824 */ /* 0x040fe200078e0219 */
[----:B------:R-:W-:Y:S01]  /*0ea0*/  MOV R126, 0xff800000 ;  /* 0xff800000007e7802 */ /* 0x000fe20000000f00 */
[----:B------:R-:W-:Y:S01]  /*0eb0*/  IMAD.HI R8, R8, 0x2, RZ ;  /* 0x0000000208087827 */ /* 0x000fe200078e02ff */
[----:B------:R-:W-:Y:S01]  /*0ec0*/  IADD3 R117, P2, P3, R16, c[0x0][0x170], R15 ;  /* 0x00005c0010757a10 */ /* 0x000fe20007b5e00f */
[----:B------:R-:W-:Y:S01]  /*0ed0*/  CS2R R102, SRZ ;  /* 0x0000000000667805 */ /* 0x000fe2000001ff00 */
[----:B------:R-:W-:Y:S01]  /*0ee0*/  SHF.R.U32.HI R16, RZ, 0x3, R9 ;  /* 0x00000003ff107819 */ /* 0x000fe20000011609 */
[C---:B------:R-:W-:Y:S01]  /*0ef0*/  IMAD R27, R51.reuse, 0x4, R26 ;  /* 0x00000004331b7824 */ /* 0x040fe200078e021a */
[----:B------:R-:W-:Y:S01]  /*0f00*/  LOP3.LUT R15, R0, 0x1c, RZ, 0xc0, !PT ;  /* 0x0000001c000f7812 */ /* 0x000fe200078ec0ff */
[----:B------:R-:W-:Y:S01]  /*0f10*/  IMAD R32, R6, 0x4, R33 ;  /* 0x0000000406207824 */ /* 0x000fe200078e0221 */
[----:B------:R-:W-:Y:S01]  /*0f20*/  LOP3.LUT R17, R16, 0xc, RZ, 0xc0, !PT ;  /* 0x0000000c10117812 */ /* 0x000fe200078ec0ff */
[----:B------:R-:W-:Y:S01]  /*0f30*/  IMAD R7, R2, c[0x0][0x1a0], RZ ;  /* 0x0000680002077a24 */ /* 0x000fe200078e02ff */
[----:B------:R-:W-:Y:S01]  /*0f40*/  LEA R28, R51, R27, 0x2 ;  /* 0x0000001b331c7211 */ /* 0x000fe200078e10ff */
[----:B------:R-:W-:Y:S01]  /*0f50*/  IMAD.SHL.U32 R16, R15, 0x4, RZ ;  /* 0x000000040f107824 */ /* 0x000fe200078e00ff */
[----:B------:R-:W-:Y:S01]  /*0f60*/  IADD3.X R37, R21, c[0x0][0x174], R8, P2, P3 ;  /* 0x00005d0015257a10 */ /* 0x000fe200017e6408 */
[----:B------:R-:W-:Y:S01]  /*0f70*/  IMAD R31, R15, 0x10, R20 ;  /* 0x000000100f1f7824 */ /* 0x000fe200078e0214 */
[----:B------:R-:W-:Y:S01]  /*0f80*/  LEA R29, R51, R28, 0x2 ;  /* 0x0000001c331d7211 */ /* 0x000fe200078e10ff */
[----:B------:R-:W-:Y:S01]  /*0f90*/  IMAD.IADD R16, R16, 0x1, R17 ;  /* 0x0000000110107824 */ /* 0x000fe200078e0211 */
[----:B------:R-:W-:Y:S01]  /*0fa0*/  LEA R164, P2, R25, R117, 0x1 ;  /* 0x0000007519a47211 */ /* 0x000fe200078408ff */
[----:B------:R-:W-:Y:S01]  /*0fb0*/  IMAD.IADD R17, R18, 0x1, R31 ;  /* 0x0000000112117824 */ /* 0x000fe200078e021f */
[----:B------:R-:W-:Y:S01]  /*0fc0*/  LEA R30, R51, R29, 0x2 ;  /* 0x0000001d331e7211 */ /* 0x000fe200078e10ff */
[----:B------:R-:W-:Y:S01]  /*0fd0*/  IMAD R19, R9, c[0x0][0x1a8], RZ ;  /* 0x00006a0009137a24 */ /* 0x000fe200078e02ff */
[----:B------:R-:W-:Y:S01]  /*0fe0*/  LOP3.LUT R18, R23, 0x30, R10, 0x48, !PT ;  /* 0x0000003017127812 */ /* 0x000fe200078e480a */
[----:B------:R-:W-:Y:S01]  /*0ff0*/  IMAD.SHL.U32 R32, R32, 0x10, RZ ;  /* 0x0000001020207824 */ /* 0x000fe200078e00ff */
[----:B------:R-:W-:Y:S01]  /*1000*/  SHF.L.U32 R31, R33, 0x6, RZ ;  /* 0x00000006211f7819 */ /* 0x000fe200000006ff */
[----:B------:R-:W-:Y:S01]  /*1010*/  IMAD R8, R51, 0x4, R30 ;  /* 0x0000000433087824 */ /* 0x000fe200078e021e */
[----:B------:R-:W-:Y:S01]  /*1020*/  LEA.HI.X.SX32 R165, R25, R37, 0x1, P2 ;  /* 0x0000002519a57211 */ /* 0x000fe200010f0eff */
[----:B------:R-:W-:Y:S01]  /*1030*/  IMAD.SHL.U32 R236, R7, 0x2, RZ ;  /* 0x0000000207ec7824 */ /* 0x000fe200078e00ff */
[----:B------:R-:W-:Y:S01]  /*1040*/  IADD3 R18, R31, R14, R18 ;  /* 0x0000000e1f127210 */ /* 0x000fe20007ffe012 */
[----:B------:R-:W-:Y:S01]  /*1050*/  IMAD R21, R51, 0x4, R8 ;  /* 0x0000000433157824 */ /* 0x000fe200078e0208 */
[----:B------:R-:W-:Y:S01]  /*1060*/  LOP3.LUT R20, R31, 0x30, R10, 0xf8, !PT ;  /* 0x000000301f147812 */ /* 0x000fe200078ef80a */
[----:B------:R-:W-:Y:S01]  /*1070*/  IMAD.SHL.U32 R237, R19, 0x2, RZ ;  /* 0x0000000213ed7824 */ /* 0x000fe200078e00ff */
[--C-:B------:R-:W-:Y:S01]  /*1080*/  LOP3.LUT R32, R32, 0x30, R23.reuse, 0x78, !PT ;  /* 0x0000003020207812 */ /* 0x100fe200078e7817 */
[----:B------:R-:W-:Y:S01]  /*1090*/  IMAD.HI R7, R7, 0x2, RZ ;  /* 0x0000000207077827 */ /* 0x000fe200078e02ff */
[----:B------:R-:W-:Y:S01]  /*10a0*/  LEA R31, R51, R21, 0x2 ;  /* 0x00000015331f7211 */ /* 0x000fe200078e10ff */
[----:B------:R-:W-:Y:S01]  /*10b0*/  CS2R R96, SRZ ;  /* 0x0000000000607805 */ /* 0x000fe2000001ff00 */
[----:B------:R-:W-:Y:S01]  /*10c0*/  LOP3.LUT R35, R20, 0x10, R23, 0x78, !PT ;  /* 0x0000001014237812 */ /* 0x000fe200078e7817 */
[----:B------:R-:W-:Y:S01]  /*10d0*/  IMAD.HI R6, R19, 0x2, RZ ;  /* 0x0000000213067827 */ /* 0x000fe200078e02ff */
[----:B------:R-:W-:Y:S01]  /*10e0*/  IADD3 R236, P0, P1, R237, c[0x0][0x168], R236 ;  /* 0x00005a00edec7a10 */ /* 0x000fe2000791e0ec */
[----:B------:R-:W-:Y:S01]  /*10f0*/  CS2R R98, SRZ ;  /* 0x0000000000627805 */ /* 0x000fe2000001ff00 */
[-C--:B------:R-:W-:Y:S01]  /*1100*/  LEA R156, P2, R29, R117.reuse, 0x1 ;  /* 0x000000751d9c7211 */ /* 0x080fe200078408ff */
[----:B------:R-:W-:Y:S01]  /*1110*/  IMAD R23, R51, 0x4, R31 ;  /* 0x0000000433177824 */ /* 0x000fe200078e021f */
[----:B------:R-:W-:Y:S01]  /*1120*/  IADD3.X R237, R6, c[0x0][0x16c], R7, P0, P1 ;  /* 0x00005b0006ed7a10 */ /* 0x000fe200007e2407 */
[----:B------:R-:W-:Y:S01]  /*1130*/  IMAD.MOV.U32 R229, RZ, RZ, c[0x0][0x1a4] ;  /* 0x00006900ffe57624 */ /* 0x000fe200078e00ff */
[C---:B------:R-:W-:Y:S01]  /*1140*/  LEA R168, P0, R22.reuse, R117, 0x1 ;  /* 0x0000007516a87211 */ /* 0x040fe200078008ff */
[----:B------:R-:W-:Y:S01]  /*1150*/  IMAD R19, R33, 0x100, R32 ;  /* 0x0000010021137824 */ /* 0x000fe200078e0220 */
[----:B------:R-:W-:Y:S01]  /*1160*/  LEA R6, R51, R23, 0x2 ;  /* 0x0000001733067211 */ /* 0x000fe200078e10ff */
[C---:B------:R-:W-:Y:S01]  /*1170*/  IMAD R203, R229.reuse, 0x22, RZ ;  /* 0x00000022e5cb7824 */ /* 0x040fe200078e02ff */
[----:B------:R-:W-:Y:S01]  /*1180*/  LEA.HI.X.SX32 R169, R22, R37, 0x1, P0 ;  /* 0x0000002516a97211 */ /* 0x000fe200000f0eff */
[----:B------:R-:W-:Y:S01]  /*1190*/  IMAD R201, R229, 0x24, RZ ;  /* 0x00000024e5c97824 */ /* 0x000fe200078e02ff */
[----:B------:R-:W-:Y:S01]  /*11a0*/  LEA R7, R51, R6, 0x2 ;  /* 0x0000000633077211 */ /* 0x000fe200078e10ff */
[C---:B------:R-:W-:Y:S01]  /*11b0*/  IMAD R199, R229.reuse, 0x26, RZ ;  /* 0x00000026e5c77824 */ /* 0x040fe200078e02ff */
[-C--:B------:R-:W-:Y:S01]  /*11c0*/  LEA R166, P1, R24, R117.reuse, 0x1 ;  /* 0x0000007518a67211 */ /* 0x080fe200078208ff */
[----:B------:R-:W-:Y:S01]  /*11d0*/  IMAD R111, R229, 0x11, RZ ;  /* 0x00000011e56f7824 */ /* 0x000fe200078e02ff */
[----:B------:R-:W-:Y:S01]  /*11e0*/  LEA R162, P0, R26, R117, 0x1 ;  /* 0x000000751aa27211 */ /* 0x000fe200078008ff */
[----:B------:R-:W-:Y:S01]  /*11f0*/  IMAD R22, R51, 0x4, R7 ;  /* 0x0000000433167824 */ /* 0x000fe200078e0207 */
[-C--:B------:R-:W-:Y:S01]  /*1200*/  LEA.HI.X.SX32 R167, R24, R37.reuse, 0x1, P1 ;  /* 0x0000002518a77211 */ /* 0x080fe200008f0eff */
[C---:B------:R-:W-:Y:S01]  /*1210*/  IMAD R121, R229.reuse, 0x12, RZ ;  /* 0x00000012e5797824 */ /* 0x040fe200078e02ff */
[----:B------:R-:W-:Y:S01]  /*1220*/  LEA.HI.X.SX32 R163, R26, R37, 0x1, P0 ;  /* 0x000000251aa37211 */ /* 0x000fe200000f0eff */
[----:B------:R-:W-:Y:S01]  /*1230*/  IMAD R141, R229, 0x14, RZ ;  /* 0x00000014e58d7824 */ /* 0x000fe200078e02ff */
[----:B------:R-:W-:Y:S01]  /*1240*/  LEA R24, R51, R22, 0x2 ;  /* 0x0000001633187211 */ /* 0x000fe200078e10ff */
[----:B------:R-:W-:Y:S01]  /*1250*/  IMAD R193, R229, 0x2c, RZ ;  /* 0x0000002ce5c17824 */ /* 0x000fe200078e02ff */
[-C--:B------:R-:W-:Y:S01]  /*1260*/  LEA R160, P0, R27, R117.reuse, 0x1 ;  /* 0x000000751ba07211 */ /* 0x080fe200078008ff */
[----:B------:R-:W-:Y:S01]  /*1270*/  IMAD R123, R229, 0x13, RZ ;  /* 0x00000013e57b7824 */ /* 0x000fe200078e02ff */
[C---:B------:R-:W-:Y:S01]  /*1280*/  LEA R158, P1, R28.reuse, R117, 0x1 ;  /* 0x000000751c9e7211 */ /* 0x040fe200078208ff */
[----:B------:R-:W-:Y:S01]  /*1290*/  IMAD R25, R51, 0x4, R24 ;  /* 0x0000000433197824 */ /* 0x000fe200078e0218 */
[-C--:B------:R-:W-:Y:S01]  /*12a0*/  LEA.HI.X.SX32 R161, R27, R37.reuse, 0x1, P0 ;  /* 0x000000251ba17211 */ /* 0x080fe200000f0eff */
[C---:B------:R-:W-:Y:S01]  /*12b0*/  IMAD R191, R229.reuse, 0x2e, RZ ;  /* 0x0000002ee5bf7824 */ /* 0x040fe200078e02ff */
[----:B------:R-:W-:Y:S01]  /*12c0*/  LEA.HI.X.SX32 R159, R28, R37, 0x1, P1 ;  /* 0x000000251c9f7211 */ /* 0x000fe200008f0eff */
[----:B------:R-:W-:Y:S01]  /*12d0*/  IMAD R69, R229, 0xa, RZ ;  /* 0x0000000ae5457824 */ /* 0x000fe200078e02ff */
[----:B------:R-:W-:Y:S01]  /*12e0*/  LEA R26, R51, R25, 0x2 ;  /* 0x00000019331a7211 */ /* 0x000fe200078e10ff */
[C---:B------:R-:W-:Y:S01]  /*12f0*/  IMAD R173, R229.reuse, 0x16, RZ ;  /* 0x00000016e5ad7824 */ /* 0x040fe200078e02ff */
[C---:B------:R-:W-:Y:S01]  /*1300*/  LEA R152, P1, R8.reuse, R117, 0x1 ;  /* 0x0000007508987211 */ /* 0x040fe200078208ff */
[----:B------:R-:W-:Y:S01]  /*1310*/  IMAD R73, R229, 0xc, RZ ;  /* 0x0000000ce5497824 */ /* 0x000fe200078e02ff */
[-C--:B------:R-:W-:Y:S01]  /*1320*/  LEA.HI.X.SX32 R157, R29, R37.reuse, 0x1, P2 ;  /* 0x000000251d9d7211 */ /* 0x080fe200010f0eff */
[----:B------:R-:W-:Y:S01]  /*1330*/  IMAD R27, R51, 0x4, R26 ;  /* 0x00000004331b7824 */ /* 0x000fe200078e021a */
[----:B------:R-:W-:Y:S01]  /*1340*/  LEA.HI.X.SX32 R153, R8, R37, 0x1, P1 ;  /* 0x0000002508997211 */ /* 0x000fe200008f0eff */
[----:B------:R-:W-:Y:S01]  /*1350*/  IMAD R175, R229, 0x17, RZ ;  /* 0x00000017e5af7824 */ /* 0x000fe200078e02ff */
[----:B------:R-:W-:Y:S01]  /*1360*/  LEA R150, P2, R21, R117, 0x1 ;  /* 0x0000007515967211 */ /* 0x000fe200078408ff */
[----:B------:R-:W-:Y:S01]  /*1370*/  IMAD R177, R229, 0x18, RZ ;  /* 0x00000018e5b17824 */ /* 0x000fe200078e02ff */
[----:B------:R-:W-:Y:S01]  /*1380*/  LEA R8, R51, R27, 0x2 ;  /* 0x0000001b33087211 */ /* 0x000fe200078e10ff */
[----:B------:R-:W-:Y:S01]  /*1390*/  IMAD R67, R229, 0x9, RZ ;  /* 0x00000009e5437824 */ /* 0x000fe200078e02ff */
[----:B------:R-:W-:Y:S01]  /*13a0*/  LEA.HI.X.SX32 R151, R21, R37, 0x1, P2 ;  /* 0x0000002515977211 */ /* 0x000fe200010f0eff */
[----:B------:R-:W-:Y:S01]  /*13b0*/  IMAD R71, R229, 0xb, RZ ;  /* 0x0000000be5477824 */ /* 0x000fe200078e02ff */
[-C--:B------:R-:W-:Y:S01]  /*13c0*/  LEA R154, P0, R30, R117.reuse, 0x1 ;  /* 0x000000751e9a7211 */ /* 0x080fe200078008ff */
[----:B------:R-:W-:Y:S01]  /*13d0*/  IMAD R21, R51, 0x4, R8 ;  /* 0x0000000433157824 */ /* 0x000fe200078e0208 */
[----:B------:R-:W-:Y:S01]  /*13e0*/  LEA R144, P2, R6, R117, 0x1 ;  /* 0x0000007506907211 */ /* 0x000fe200078408ff */
[C---:B------:R-:W-:Y:S01]  /*13f0*/  IMAD R61, R229.reuse, 0x6, RZ ;  /* 0x00000006e53d7824 */ /* 0x040fe200078e02ff */
[-C--:B------:R-:W-:Y:S01]  /*1400*/  LEA.HI.X.SX32 R155, R30, R37.reuse, 0x1, P0 ;  /* 0x000000251e9b7211 */ /* 0x080fe200000f0eff */
[C---:B------:R-:W-:Y:S01]  /*1410*/  IMAD R213, R229.reuse, 0x38, RZ ;  /* 0x00000038e5d57824 */ /* 0x040fe200078e02ff */
[----:B------:R-:W-:Y:S01]  /*1420*/  LEA.HI.X.SX32 R145, R6, R37, 0x1, P2 ;  /* 0x0000002506917211 */ /* 0x000fe200010f0eff */
[----:B------:R-:W-:Y:S01]  /*1430*/  IMAD R195, R229, 0x2a, RZ ;  /* 0x0000002ae5c37824 */ /* 0x000fe200078e02ff */
[-C--:B------:R-:W-:Y:S01]  /*1440*/  LEA R148, P0, R31, R117.reuse, 0x1 ;  /* 0x000000751f947211 */ /* 0x080fe200078008ff */
[----:B------:R-:W-:Y:S01]  /*1450*/  IMAD R197, R229, 0x28, RZ ;  /* 0x00000028e5c57824 */ /* 0x000fe200078e02ff */
[----:B------:R-:W-:Y:S01]  /*1460*/  LEA R146, P1, R23, R117, 0x1 ;  /* 0x0000007517927211 */ /* 0x000fe200078208ff */
[----:B------:R-:W-:Y:S01]  /*1470*/  IMAD R181, R229, 0x1a, RZ ;  /* 0x0000001ae5b57824 */ /* 0x000fe200078e02ff */
[----:B------:R-:W-:Y:S01]  /*1480*/  LEA R6, R51, R21, 0x2 ;  /* 0x0000001533067211 */ /* 0x000fe200078e10ff */
[----:B------:R-:W-:Y:S01]  /*1490*/  IMAD R59, R229, 0x5, RZ ;  /* 0x00000005e53b7824 */ /* 0x000fe200078e02ff */
[-C--:B------:R-:W-:Y:S01]  /*14a0*/  LEA.HI.X.SX32 R149, R31, R37.reuse, 0x1, P0 ;  /* 0x000000251f957211 */ /* 0x080fe200000f0eff */
[----:B------:R-:W-:Y:S01]  /*14b0*/  IMAD R171, R229, 0x15, RZ ;  /* 0x00000015e5ab7824 */ /* 0x000fe200078e02ff */
[----:B------:R-:W-:Y:S01]  /*14c0*/  LEA.HI.X.SX32 R147, R23, R37, 0x1, P1 ;  /* 0x0000002517937211 */ /* 0x000fe200008f0eff */
[----:B------:R-:W-:Y:S01]  /*14d0*/  IMAD R23, R51, 0x4, R6 ;  /* 0x0000000433177824 */ /* 0x000fe200078e0206 */
[-C--:B------:R-:W-:Y:S01]  /*14e0*/  LEA R142, P0, R7, R117.reuse, 0x1 ;  /* 0x00000075078e7211 */ /* 0x080fe200078008ff */
[C---:B------:R-:W-:Y:S01]  /*14f0*/  IMAD R189, R229.reuse, 0x30, RZ ;  /* 0x00000030e5bd7824 */ /* 0x040fe200078e02ff */
[C---:B------:R-:W-:Y:S01]  /*1500*/  LEA R138, P1, R22.reuse, R117, 0x1 ;  /* 0x00000075168a7211 */ /* 0x040fe200078208ff */
[----:B------:R-:W-:Y:S01]  /*1510*/  IMAD R211, R229, 0x36, RZ ;  /* 0x00000036e5d37824 */ /* 0x000fe200078e02ff */
[----:B------:R-:W-:Y:S01]  /*1520*/  LEA.HI.X.SX32 R143, R7, R37, 0x1, P0 ;  /* 0x00000025078f7211 */ /* 0x000fe200000f0eff */
[----:B------:R-:W-:Y:S01]  /*1530*/  IMAD R75, R229, 0xd, RZ ;  /* 0x0000000de54b7824 */ /* 0x000fe200078e02ff */
[----:B------:R-:W-:Y:S01]  /*1540*/  LEA R7, R51, R23, 0x2 ;  /* 0x0000001733077211 */ /* 0x000fe200078e10ff */
[C---:B------:R-:W-:Y:S01]  /*1550*/  IMAD R209, R229.reuse, 0x34, RZ ;  /* 0x00000034e5d17824 */ /* 0x040fe200078e02ff */
[----:B------:R-:W-:Y:S01]  /*1560*/  LEA.HI.X.SX32 R139, R22, R37, 0x1, P1 ;  /* 0x00000025168b7211 */ /* 0x000fe200008f0eff */
[----:B------:R-:W-:Y:S01]  /*1570*/  IMAD R207, R229, 0x32, RZ ;  /* 0x00000032e5cf7824 */ /* 0x000fe200078e02ff */
[CC--:B------:R-:W-:Y:S01]  /*1580*/  LEA R136, P2, R24.reuse, R117.reuse, 0x1 ;  /* 0x0000007518887211 */ /* 0x0c0fe200078408ff */
[----:B------:R-:W-:Y:S01]  /*1590*/  IMAD R22, R51, 0x4, R7 ;  /* 0x0000000433167824 */ /* 0x000fe200078e0207 */
[----:B------:R-:W-:Y:S01]  /*15a0*/  LEA R134, P0, R25, R117, 0x1 ;  /* 0x0000007519867211 */ /* 0x000fe200078008ff */
[C---:B------:R-:W-:Y:S01]  /*15b0*/  IMAD R105, R229.reuse, 0xe, RZ ;  /* 0x0000000ee5697824 */ /* 0x040fe200078e02ff */
[----:B------:R-:W-:Y:S01]  /*15c0*/  LEA.HI.X.SX32 R137, R24, R37, 0x1, P2 ;  /* 0x0000002518897211 */ /* 0x000fe200010f0eff */
        /* <DEDUP_REMOVED lines=11> */
[----:B------:R-:W-:Y:S01]  /*1680*/  LEA R118, P2, R6, R117, 0x1 ;  /* 0x0000007506767211 */ /* 0x000fe200078408ff */
[C---:B------:R-:W-:Y:S01]  /*1690*/  IMAD R233, R229.reuse, 0x3c, RZ ;  /* 0x0000003ce5e97824 */ /* 0x040fe200078e02ff */
[-C--:B------:R-:W-:Y:S01]  /*16a0*/  LEA.HI.X.SX32 R133, R26, R37.reuse, 0x1, P1 ;  /* 0x000000251a857211 */ /* 0x080fe200008f0eff */
[C---:B------:R-:W-:Y:S01]  /*16b0*/  IMAD R183, R229.reuse, 0x1b, RZ ;  /* 0x0000001be5b77824 */ /* 0x040fe200078e02ff */
[----:B------:R-:W-:Y:S01]  /*16c0*/  LEA.HI.X.SX32 R119, R6, R37, 0x1, P2 ;  /* 0x0000002506777211 */ /* 0x000fe200010f0eff */
[C---:B------:R-:W-:Y:S01]  /*16d0*/  IMAD R205, R229.reuse, 0x1d, RZ ;  /* 0x0000001de5cd7824 */ /* 0x040fe200078e02ff */
[CC--:B------:R-:W-:Y:S01]  /*16e0*/  LEA R128, P0, R8.reuse, R117.reuse, 0x1 ;  /* 0x0000007508807211 */ /* 0x0c0fe200078008ff */
[----:B------:R-:W-:Y:S01]  /*16f0*/  IMAD R107, R229, 0xf, RZ ;  /* 0x0000000fe56b7824 */ /* 0x000fe200078e02ff */
[----:B------:R-:W-:Y:S01]  /*1700*/  LEA R124, P1, R21, R117, 0x1 ;  /* 0x00000075157c7211 */ /* 0x000fe200078208ff */
[----:B------:R-:W-:Y:S01]  /*1710*/  IMAD R235, R229, 0x3e, RZ ;  /* 0x0000003ee5eb7824 */ /* 0x000fe200078e02ff */
[----:B------:R-:W-:Y:S01]  /*1720*/  LEA R6, R51, R25, 0x2 ;  /* 0x0000001933067211 */ /* 0x000fe200078e10ff */
[C---:B------:R-:W-:Y:S01]  /*1730*/  IMAD.SHL.U32 R57, R229.reuse, 0x4, RZ ;  /* 0x00000004e5397824 */ /* 0x040fe200078e00ff */
[-C--:B------:R-:W-:Y:S01]  /*1740*/  LEA.HI.X.SX32 R129, R8, R37.reuse, 0x1, P0 ;  /* 0x0000002508817211 */ /* 0x080fe200000f0eff */
[----:B------:R-:W-:Y:S01]  /*1750*/  IMAD.SHL.U32 R109, R229, 0x10, RZ ;  /* 0x00000010e56d7824 */ /* 0x000fe200078e00ff */
[----:B------:R-:W-:Y:S01]  /*1760*/  LEA.HI.X.SX32 R125, R21, R37, 0x1, P1 ;  /* 0x00000025157d7211 */ /* 0x000fe200008f0eff */
[----:B------:R-:W-:Y:S01]  /*1770*/  IMAD R8, R51, 0x4, R6 ;  /* 0x0000000433087824 */ /* 0x000fe200078e0206 */
[-C--:B------:R-:W-:Y:S01]  /*1780*/  LEA R40, P1, R7, R117.reuse, 0x1 ;  /* 0x0000007507287211 */ /* 0x080fe200078208ff */
[----:B------:R-:W-:Y:S01]  /*1790*/  IMAD R239, R229, 0x1f, RZ ;  /* 0x0000001fe5ef7824 */ /* 0x000fe200078e02ff */
[C---:B------:R-:W-:Y:S01]  /*17a0*/  LEA R42, P2, R22.reuse, R117, 0x1 ;  /* 0x00000075162a7211 */ /* 0x040fe200078408ff */
[----:B------:R-:W-:Y:S01]  /*17b0*/  IMAD.MOV.U32 R127, RZ, RZ, -0x800000 ;  /* 0xff800000ff7f7424 */ /* 0x000fe200078e00ff */
[-C--:B------:R-:W-:Y:S01]  /*17c0*/  LEA.HI.X.SX32 R41, R7, R37.reuse, 0x1, P1 ;  /* 0x0000002507297211 */ /* 0x080fe200008f0eff */
[----:B------:R-:W-:Y:S01]  /*17d0*/  CS2R R92, SRZ ;  /* 0x00000000005c7805 */ /* 0x000fe2000001ff00 */
[C---:B------:R-:W-:Y:S01]  /*17e0*/  LEA R7, R51.reuse, R8, 0x2 ;  /* 0x0000000833077211 */ /* 0x040fe200078e10ff */
[----:B------:R-:W-:Y:S01]  /*17f0*/  CS2R R94, SRZ ;  /* 0x00000000005e7805 */ /* 0x000fe2000001ff00 */
[----:B------:R-:W-:Y:S01]  /*1800*/  LEA.HI.X.SX32 R43, R22, R37, 0x1, P2 ;  /* 0x00000025162b7211 */ /* 0x000fe200010f0eff */
[----:B------:R-:W-:Y:S01]  /*1810*/  IMAD.MOV.U32 R22, RZ, RZ, RZ ;  /* 0x000000ffff167224 */ /* 0x000fe200078e00ff */
[CC--:B------:R-:W-:Y:S01]  /*1820*/  LEA R48, P2, R6.reuse, R117.reuse, 0x1 ;  /* 0x0000007506307211 */ /* 0x0c0fe200078408ff */
[----:B------:R-:W-:Y:S01]  /*1830*/  IMAD R21, R51, 0x4, R7 ;  /* 0x0000000433157824 */ /* 0x000fe200078e0207 */
[-C--:B------:R-:W-:Y:S01]  /*1840*/  IADD3 R202, P6, R203, R236.reuse, RZ ;  /* 0x000000eccbca7210 */ /* 0x080fe20007fde0ff */
[----:B------:R-:W-:Y:S01]  /*1850*/  CS2R R88, SRZ ;  /* 0x0000000000587805 */ /* 0x000fe2000001ff00 */
[-C--:B------:R-:W-:Y:S01]  /*1860*/  IADD3 R200, P5, R201, R236.reuse, RZ ;  /* 0x000000ecc9c87210 */ /* 0x080fe20007fbe0ff */
[----:B------:R-:W-:Y:S01]  /*1870*/  CS2R R90, SRZ ;  /* 0x00000000005a7805 */ /* 0x000fe2000001ff00 */
[-C--:B------:R-:W-:Y:S01]  /*1880*/  IADD3 R198, P4, R199, R236.reuse, RZ ;  /* 0x000000ecc7c67210 */ /* 0x080fe20007f9e0ff */
[----:B------:R-:W-:Y:S01]  /*1890*/  CS2R R84, SRZ ;  /* 0x0000000000547805 */ /* 0x000fe2000001ff00 */
[----:B------:R-:W-:Y:S01]  /*18a0*/  LEA R38, P0, R23, R117, 0x1 ;  /* 0x0000007517267211 */ /* 0x000fe200078008ff */
[----:B------:R-:W-:Y:S01]  /*18b0*/  CS2R R86, SRZ ;  /* 0x0000000000567805 */ /* 0x000fe2000001ff00 */
[----:B------:R-:W-:Y:S01]  /*18c0*/  LEA.HI.X.SX32 R49, R6, R37, 0x1, P2 ;  /* 0x0000002506317211 */ /* 0x000fe200010f0eff */
[----:B------:R-:W-:Y:S01]  /*18d0*/  CS2R R80, SRZ ;  /* 0x0000000000507805 */ /* 0x000fe2000001ff00 */
[-C--:B------:R-:W-:Y:S01]  /*18e0*/  LEA.HI.X.SX32 R203, R111, R237.reuse, 0x1, P6 ;  /* 0x000000ed6fcb7211 */ /* 0x080fe200030f0eff */
[----:B------:R-:W-:Y:S01]  /*18f0*/  CS2R R82, SRZ ;  /* 0x0000000000527805 */ /* 0x000fe2000001ff00 */
[----:B------:R-:W-:Y:S01]  /*1900*/  LEA.HI.X.SX32 R201, R121, R237, 0x1, P5 ;  /* 0x000000ed79c97211 */ /* 0x000fe200028f0eff */
[----:B------:R-:W-:Y:S01]  /*1910*/  CS2R R76, SRZ ;  /* 0x00000000004c7805 */ /* 0x000fe2000001ff00 */
[-C--:B------:R-:W-:Y:S01]  /*1920*/  LEA R114, P2, R21, R117.reuse, 0x1 ;  /* 0x0000007515727211 */ /* 0x080fe200078408ff */
[----:B------:R-:W-:Y:S01]  /*1930*/  CS2R R78, SRZ ;  /* 0x00000000004e7805 */ /* 0x000fe2000001ff00 */
[-C--:B------:R-:W-:Y:S01]  /*1940*/  IADD3 R192, P6, R193, R236.reuse, RZ ;  /* 0x000000ecc1c07210 */ /* 0x080fe20007fde0ff */
[----:B------:R-:W-:Y:S01]  /*1950*/  CS2R R52, SRZ ;  /* 0x0000000000347805 */ /* 0x000fe2000001ff00 */
[----:B------:R-:W-:Y:S01]  /*1960*/  IADD3 R216, P5, R141, R236, RZ ;  /* 0x000000ec8dd87210 */ /* 0x000fe20007fbe0ff */
[----:B------:R-:W-:Y:S01]  /*1970*/  CS2R R54, SRZ ;  /* 0x0000000000367805 */ /* 0x000fe2000001ff00 */
[----:B------:R-:W-:-:S02]  /*1980*/  LEA R46, P1, R25, R117, 0x1 ;  /* 0x00000075192e7211 */ /* 0x000fc400078208ff */
[----:B------:R-:W-:Y:S02]  /*1990*/  LEA.HI.X.SX32 R199, R123, R237, 0x1, P4 ;  /* 0x000000ed7bc77211 */ /* 0x000fe400020f0eff */
[----:B------:R-:W-:Y:S02]  /*19a0*/  IADD3 R190, P4, R191, R236, RZ ;  /* 0x000000ecbfbe7210 */ /* 0x000fe40007f9e0ff */
[----:B------:R-:W-:Y:S02]  /*19b0*/  LEA.HI.X.SX32 R39, R23, R37, 0x1, P0 ;  /* 0x0000002517277211 */ /* 0x000fe400000f0eff */
[----:B------:R-:W-:Y:S02]  /*19c0*/  LEA R6, R51, R21, 0x2 ;  /* 0x0000001533067211 */ /* 0x000fe400078e10ff */
[----:B------:R-:W-:Y:S02]  /*19d0*/  LEA.HI.X.SX32 R115, R21, R37, 0x1, P2 ;  /* 0x0000002515737211 */ /* 0x000fe400010f0eff */
[----:B------:R-:W-:-:S02]  /*19e0*/  LOP3.LUT R23, R12, 0x3c0, RZ, 0xc0, !PT ;  /* 0x000003c00c177812 */ /* 0x000fc400078ec0ff */
[-C--:B------:R-:W-:Y:S02]  /*19f0*/  LEA.HI.X.SX32 R217, R69, R237.reuse, 0x1, P5 ;  /* 0x000000ed45d97211 */ /* 0x080fe400028f0eff */
[----:B------:R-:W-:Y:S02]  /*1a00*/  LEA.HI.X.SX32 R193, R173, R237, 0x1, P6 ;  /* 0x000000edadc17211 */ /* 0x000fe400030f0eff */
[----:B------:R-:W-:Y:S02]  /*1a10*/  LEA R44, P0, R24, R117, 0x1 ;  /* 0x00000075182c7211 */ /* 0x000fe400078008ff */
[----:B------:R-:W-:Y:S02]  /*1a20*/  LEA.HI.X.SX32 R47, R25, R37, 0x1, P1 ;  /* 0x00000025192f7211 */ /* 0x000fe400008f0eff */
[-C--:B------:R-:W-:Y:S02]  /*1a30*/  IADD3 R218, P2, R121, R236.reuse, RZ ;  /* 0x000000ec79da7210 */ /* 0x080fe40007f5e0ff */
[----:B------:R-:W-:-:S02]  /*1a40*/  IADD3 R214, P5, R173, R236, RZ ;  /* 0x000000ecadd67210 */ /* 0x000fc40007fbe0ff */
[-C--:B------:R-:W-:Y:S02]  /*1a50*/  IADD3 R224, P6, R73, R236.reuse, RZ ;  /* 0x000000ec49e07210 */ /* 0x080fe40007fde0ff */
[----:B------:R-:W-:Y:S02]  /*1a60*/  LEA R112, P1, R7, R117, 0x1 ;  /* 0x0000007507707211 */ /* 0x000fe400078208ff */
[----:B------:R-:W-:Y:S02]  /*1a70*/  LEA.HI.X.SX32 R191, R175, R237, 0x1, P4 ;  /* 0x000000edafbf7211 */ /* 0x000fe400020f0eff */
[----:B------:R-:W-:Y:S02]  /*1a80*/  LEA R116, P3, R6, R117, 0x1 ;  /* 0x0000007506747211 */ /* 0x000fe400078608ff */
[----:B------:R-:W-:Y:S02]  /*1a90*/  IADD3 R212, P4, R177, R236, RZ ;  /* 0x000000ecb1d47210 */ /* 0x000fe40007f9e0ff */
[----:B------:R-:W-:Y:S01]  /*1aa0*/  LOP3.LUT R187, R23, 0x30, R10, 0xf8, !PT ;  /* 0x0000003017bb7812 */ /* 0x000fe200078ef80a */
[----:B------:R-:W-:Y:S01]  /*1ab0*/  IMAD R23, R229, 0x3, RZ ;  /* 0x00000003e5177824 */ /* 0x000fe200078e02ff */
[----:B------:R-:W-:-:S02]  /*1ac0*/  LEA.HI.X.SX32 R45, R24, R37, 0x1, P0 ;  /* 0x00000025182d7211 */ /* 0x000fc400000f0eff */
[-C--:B------:R-:W-:Y:S02]  /*1ad0*/  LEA.HI.X.SX32 R219, R67, R237.reuse, 0x1, P2 ;  /* 0x000000ed43db7211 */ /* 0x080fe400010f0eff */
[-C--:B------:R-:W-:Y:S02]  /*1ae0*/  LEA.HI.X.SX32 R215, R71, R237.reuse, 0x1, P5 ;  /* 0x000000ed47d77211 */ /* 0x080fe400028f0eff */
[----:B------:R-:W-:Y:S02]  /*1af0*/  LEA.HI.X.SX32 R225, R61, R237, 0x1, P6 ;  /* 0x000000ed3de17211 */ /* 0x000fe400030f0eff */
[----:B------:R-:W-:Y:S02]  /*1b00*/  LEA R50, P0, R8, R117, 0x1 ;  /* 0x0000007508327211 */ /* 0x000fe400078008ff */
[----:B------:R-:W-:Y:S01]  /*1b10*/  LEA.HI.X.SX32 R113, R7, R37, 0x1, P1 ;  /* 0x0000002507717211 */ /* 0x000fe200008f0eff */
[----:B------:R-:W-:Y:S01]  /*1b20*/  IMAD.MOV.U32 R7, RZ, RZ, 0x3f800000 ;  /* 0x3f800000ff077424 */ /* 0x000fe200078e00ff */
[----:B------:R-:W-:-:S02]  /*1b30*/  IADD3 R226, P2, R69, R236, RZ ;  /* 0x000000ec45e27210 */ /* 0x000fc40007f5e0ff */
[-C--:B------:R-:W-:Y:S02]  /*1b40*/  IADD3 R230, P5, R61, R236.reuse, RZ ;  /* 0x000000ec3de67210 */ /* 0x080fe40007fbe0ff */
[-C--:B------:R-:W-:Y:S02]  /*1b50*/  IADD3 R176, P6, R213, R236.reuse, RZ ;  /* 0x000000ecd5b07210 */ /* 0x080fe40007fde0ff */
[----:B------:R-:W-:Y:S02]  /*1b60*/  LEA.HI.X.SX32 R117, R6, R37, 0x1, P3 ;  /* 0x0000002506757211 */ /* 0x000fe400018f0eff */
[-C--:B------:R-:W-:Y:S02]  /*1b70*/  IADD3 R194, P1, R195, R236.reuse, RZ ;  /* 0x000000ecc3c27210 */ /* 0x080fe40007f3e0ff */
[----:B------:R-:W-:Y:S02]  /*1b80*/  LEA.HI.X.SX32 R213, R73, R237, 0x1, P4 ;  /* 0x000000ed49d57211 */ /* 0x000fe400020f0eff */
[----:B------:R-:W-:-:S02]  /*1b90*/  IADD3 R196, P3, R197, R236, RZ ;  /* 0x000000ecc5c47210 */ /* 0x000fc40007f7e0ff */
[-C--:B------:R-:W-:Y:S02]  /*1ba0*/  IADD3 R210, P4, R181, R236.reuse, RZ ;  /* 0x000000ecb5d27210 */ /* 0x080fe40007f9e0ff */
[-C--:B------:R-:W-:Y:S02]  /*1bb0*/  LEA.HI.X.SX32 R227, R59, R237.reuse, 0x1, P2 ;  /* 0x000000ed3be37211 */ /* 0x080fe400010f0eff */
[-C--:B------:R-:W-:Y:S02]  /*1bc0*/  LEA.HI.X.SX32 R231, R23, R237.reuse, 0x1, P5 ;  /* 0x000000ed17e77211 */ /* 0x080fe400028f0eff */
[-C--:B------:R-:W-:Y:S02]  /*1bd0*/  IADD3 R188, P2, R189, R236.reuse, RZ ;  /* 0x000000ecbdbc7210 */ /* 0x080fe40007f5e0ff */
[----:B------:R-:W-:Y:S02]  /*1be0*/  LEA.HI.X.SX32 R195, R171, R237, 0x1, P1 ;  /* 0x000000edabc37211 */ /* 0x000fe400008f0eff */
[----:B------:R-:W-:-:S02]  /*1bf0*/  IADD3 R178, P5, R211, R236, RZ ;  /* 0x000000ecd3b27210 */ /* 0x000fc40007fbe0ff */
[-C--:B------:R-:W-:Y:S02]  /*1c00*/  LEA.HI.X.SX32 R197, R141, R237.reuse, 0x1, P3 ;  /* 0x000000ed8dc57211 */ /* 0x080fe400018f0eff */
[-C--:B------:R-:W-:Y:S02]  /*1c10*/  IADD3 R180, P1, R209, R236.reuse, RZ ;  /* 0x000000ecd1b47210 */ /* 0x080fe40007f3e0ff */
[-C--:B------:R-:W-:Y:S02]  /*1c20*/  LEA.HI.X.SX32 R211, R75, R237.reuse, 0x1, P4 ;  /* 0x000000ed4bd37211 */ /* 0x080fe400020f0eff */
[-C--:B------:R-:W-:Y:S02]  /*1c30*/  IADD3 R186, P3, R207, R236.reuse, RZ ;  /* 0x000000eccfba7210 */ /* 0x080fe40007f7e0ff */
[----:B------:R-:W-:Y:S02]  /*1c40*/  IADD3 R222, P4, R105, R236, RZ ;  /* 0x000000ec69de7210 */ /* 0x000fe40007f9e0ff */
[----:B------:R-:W-:-:S02]  /*1c50*/  LEA.HI.X.SX32 R189, R177, R237, 0x1, P2 ;  /* 0x000000edb1bd7211 */ /* 0x000fc400010f0eff */
[----:B------:R-:W-:Y:S02]  /*1c60*/  LOP3.LUT R34, R187, 0x10, R0, 0x78, !PT ;  /* 0x00000010bb227812 */ /* 0x000fe400078e7800 */
[-C--:B------:R-:W-:Y:S02]  /*1c70*/  IADD3 R174, P2, R223, R236.reuse, RZ ;  /* 0x000000ecdfae7210 */ /* 0x080fe40007f5e0ff */
[-C--:B------:R-:W-:Y:S02]  /*1c80*/  LEA.HI.X.SX32 R181, R181, R237.reuse, 0x1, P1 ;  /* 0x000000edb5b57211 */ /* 0x080fe400008f0eff */
[----:B------:R-:W-:Y:S02]  /*1c90*/  LOP3.LUT R20, R0, 0x10, RZ, 0xc0, !PT ;  /* 0x0000001000147812 */ /* 0x000fe400078ec0ff */
[-C--:B------:R-:W-:Y:S02]  /*1ca0*/  LEA.HI.X.SX32 R187, R179, R237.reuse, 0x1, P3 ;  /* 0x000000edb3bb7211 */ /* 0x080fe400018f0eff */
[----:B------:R-:W-:Y:S01]  /*1cb0*/  IADD3 R208, P1, R185, R236, RZ ;  /* 0x000000ecb9d07210 */ /* 0x000fe20007f3e0ff */
[----:B------:R-:W-:Y:S01]  /*1cc0*/  IMAD R20, R20, 0x20, R35 ;  /* 0x0000002014147824 */ /* 0x000fe200078e0223 */
[----:B------:R-:W-:Y:S01]  /*1cd0*/  LEA.HI.X.SX32 R223, R63, R237, 0x1, P4 ;  /* 0x000000ed3fdf7211 */ /* 0x000fe200020f0eff */
[----:B------:R-:W-:Y:S01]  /*1ce0*/  IMAD.MOV.U32 R35, RZ, RZ, 0x3f800000 ;  /* 0x3f800000ff237424 */ /* 0x000fe200078e00ff */
[----:B------:R-:W-:-:S02]  /*1cf0*/  SHF.L.U32 R25, R229, 0x1, RZ ;  /* 0x00000001e5197819 */ /* 0x000fc400000006ff */
[-C--:B------:R-:W-:Y:S02]  /*1d00*/  IADD3 R172, P3, R233, R236.reuse, RZ ;  /* 0x000000ece9ac7210 */ /* 0x080fe40007f7e0ff */
[-C--:B------:R-:W-:Y:S02]  /*1d10*/  IADD3 R206, P4, R221, R236.reuse, RZ ;  /* 0x000000ecddce7210 */ /* 0x080fe40007f9e0ff */
[-C--:B------:R-:W-:Y:S02]  /*1d20*/  LEA.HI.X.SX32 R209, R105, R237.reuse, 0x1, P1 ;  /* 0x000000ed69d17211 */ /* 0x080fe400008f0eff */
[-C--:B------:R-:W-:Y:S02]  /*1d30*/  LEA.HI.X.SX32 R177, R185, R237.reuse, 0x1, P6 ;  /* 0x000000edb9b17211 */ /* 0x080fe400030f0eff */
[----:B------:R-:W-:Y:S02]  /*1d40*/  LEA.HI.X.SX32 R179, R183, R237, 0x1, P5 ;  /* 0x000000edb7b37211 */ /* 0x000fe400028f0eff */
[----:B------:R-:W-:-:S02]  /*1d50*/  IADD3 R234, P1, R25, R236, RZ ;  /* 0x000000ec19ea7210 */ /* 0x000fc40007f3e0ff */
[----:B------:R-:W-:Y:S02]  /*1d60*/  LEA R232, P6, R229, R236, 0x2 ;  /* 0x000000ece5e87211 */ /* 0x000fe400078c10ff */
[-C--:B------:R-:W-:Y:S02]  /*1d70*/  LEA.HI.X.SX32 R175, R205, R237.reuse, 0x1, P2 ;  /* 0x000000edcdaf7211 */ /* 0x080fe400010f0eff */
[-C--:B------:R-:W-:Y:S02]  /*1d80*/  LEA.HI.X.SX32 R207, R107, R237.reuse, 0x1, P4 ;  /* 0x000000ed6bcf7211 */ /* 0x080fe400020f0eff */
[----:B------:R-:W-:Y:S02]  /*1d90*/  LEA.HI.X.SX32 R173, R221, R237, 0x1, P3 ;  /* 0x000000edddad7211 */ /* 0x000fe400018f0eff */
[----:B------:R-:W-:Y:S02]  /*1da0*/  SHF.L.U32 R21, R9, 0x1, RZ ;  /* 0x0000000109157819 */ /* 0x000fe400000006ff */
[----:B------:R-:W-:-:S02]  /*1db0*/  SHF.L.U32 R65, R229, 0x3, RZ ;  /* 0x00000003e5417819 */ /* 0x000fc400000006ff */
[-C--:B------:R-:W-:Y:S02]  /*1dc0*/  IADD3 R170, P5, R235, R236.reuse, RZ ;  /* 0x000000ecebaa7210 */ /* 0x080fe40007fbe0ff */
[CC--:B------:R-:W-:Y:S02]  /*1dd0*/  LEA R228, P2, R229.reuse, R236.reuse, 0x3 ;  /* 0x000000ece5e47211 */ /* 0x0c0fe400078418ff */
[CC--:B------:R-:W-:Y:S02]  /*1de0*/  LEA R220, P4, R229.reuse, R236.reuse, 0x4 ;  /* 0x000000ece5dc7211 */ /* 0x0c0fe400078820ff */
[C---:B------:R-:W-:Y:S02]  /*1df0*/  LEA R204, P3, R229.reuse, R236, 0x5 ;  /* 0x000000ece5cc7211 */ /* 0x040fe400078628ff */
[----:B------:R-:W-:Y:S01]  /*1e00*/  LEA.HI.X.SX32 R51, R8, R37, 0x1, P0 ;  /* 0x0000002508337211 */ /* 0x000fe200000f0eff */
[----:B------:R-:W-:Y:S01]  /*1e10*/  IMAD.MOV.U32 R37, RZ, RZ, -0x800000 ;  /* 0xff800000ff257424 */ /* 0x000fe200078e00ff */
[-C--:B------:R-:W-:Y:S01]  /*1e20*/  LEA.HI.X.SX32 R235, R229, R237.reuse, 0x1, P1 ;  /* 0x000000ede5eb7211 */ /* 0x080fe200008f0eff */
[----:B------:R-:W-:Y:S01]  /*1e30*/  IMAD.MOV.U32 R8, RZ, RZ, 0x3f800000 ;  /* 0x3f800000ff087424 */ /* 0x000fe200078e00ff */
[----:B------:R-:W-:-:S02]  /*1e40*/  LEA.HI.X.SX32 R233, R25, R237, 0x1, P6 ;  /* 0x000000ed19e97211 */ /* 0x000fc400030f0eff */
[----:B------:R-:W-:Y:S02]  /*1e50*/  LOP3.LUT P0, RZ, R0, 0x3, RZ, 0xc0, !PT ;  /* 0x0000000300ff7812 */ /* 0x000fe4000780c0ff */
[----:B------:R-:W-:Y:S02]  /*1e60*/  MOV R26, RZ ;  /* 0x000000ff001a7202 */ /* 0x000fe40000000f00 */
[----:B------:R-:W-:Y:S02]  /*1e70*/  MOV R6, RZ ;  /* 0x000000ff00067202 */ /* 0x000fe40000000f00 */
[----:B------:R-:W-:Y:S02]  /*1e80*/  MOV R36, 0x3f800000 ;  /* 0x3f80000000247802 */ /* 0x000fe40000000f00 */
[C---:B------:R-:W-:Y:S02]  /*1e90*/  LOP3.LUT R27, R21.reuse, 0x10, RZ, 0x3c, !PT ;  /* 0x00000010151b7812 */ /* 0x040fe400078e3cff */
[----:B------:R-:W-:-:S02]  /*1ea0*/  LOP3.LUT R28, R21, 0x20, RZ, 0x3c, !PT ;  /* 0x00000020151c7812 */ /* 0x000fc400078e3cff */
[C---:B------:R-:W-:Y:S02]  /*1eb0*/  LOP3.LUT R29, R21.reuse, 0x30, RZ, 0x3c, !PT ;  /* 0x00000030151d7812 */ /* 0x040fe400078e3cff */
[C---:B------:R-:W-:Y:S02]  /*1ec0*/  LOP3.LUT R30, R21.reuse, 0x40, RZ, 0x3c, !PT ;  /* 0x00000040151e7812 */ /* 0x040fe400078e3cff */
[C---:B------:R-:W-:Y:S02]  /*1ed0*/  LOP3.LUT R31, R21.reuse, 0x50, RZ, 0x3c, !PT ;  /* 0x00000050151f7812 */ /* 0x040fe400078e3cff */
[C---:B------:R-:W-:Y:S02]  /*1ee0*/  LOP3.LUT R32, R21.reuse, 0x60, RZ, 0x3c, !PT ;  /* 0x0000006015207812 */ /* 0x040fe400078e3cff */
[----:B------:R-:W-:Y:S02]  /*1ef0*/  LOP3.LUT R33, R21, 0x70, RZ, 0x3c, !PT ;  /* 0x0000007015217812 */ /* 0x000fe400078e3cff */
[----:B------:R-:W-:-:S02]  /*1f00*/  LOP3.LUT R23, R34, 0x20, RZ, 0x3c, !PT ;  /* 0x0000002022177812 */ /* 0x000fc400078e3cff */
[-C--:B------:R-:W-:Y:S02]  /*1f10*/  LEA.HI.X.SX32 R229, R57, R237.reuse, 0x1, P2 ;  /* 0x000000ed39e57211 */ /* 0x080fe400010f0eff */
[-C--:B------:R-:W-:Y:S02]  /*1f20*/  LEA.HI.X.SX32 R221, R65, R237.reuse, 0x1, P4 ;  /* 0x000000ed41dd7211 */ /* 0x080fe400020f0eff */
[-C--:B------:R-:W-:Y:S02]  /*1f30*/  LEA.HI.X.SX32 R205, R109, R237.reuse, 0x1, P3 ;  /* 0x000000ed6dcd7211 */ /* 0x080fe400018f0eff */
[----:B------:R-:W-:Y:S02]  /*1f40*/  LEA.HI.X.SX32 R171, R239, R237, 0x1, P5 ;  /* 0x000000edefab7211 */ /* 0x000fe400028f0eff */
[----:B------:R-:W-:Y:S02]  /*1f50*/  LOP3.LUT R24, R20, 0x20, RZ, 0x3c, !PT ;  /* 0x0000002014187812 */ /* 0x000fe400078e3cff */
[----:B------:R-:W-:-:S02]  /*1f60*/  LOP3.LUT R25, R19, 0x40, RZ, 0x3c, !PT ;  /* 0x0000004013197812 */ /* 0x000fc400078e3cff */
.L_x_1:
[----:B------:R-:W-:-:S04]  /*1f70*/  IMAD.WIDE R56, R22, 0x2, R228 ;  /* 0x0000000216387825 */ /* 0x000fc800078e02e4 */
[C---:B------:R-:W-:Y:S01]  /*1f80*/  IMAD.WIDE R60, R22.reuse, 0x2, R236 ;  /* 0x00000002163c7825 */ /* 0x040fe200078e02ec */
[----:B------:R0:W2:Y:S03]  /*1f90*/  LDG.E.U16 R109, [R56.64] ;  /* 0x00000004386d7981 */ /* 0x0000a6000c1e1500 */
[C---:B------:R-:W-:Y:S01]  /*1fa0*/  IMAD.WIDE R58, R22.reuse, 0x2, R232 ;  /* 0x00000002163a7825 */ /* 0x040fe200078e02e8 */
[----:B------:R1:W3:Y:S03]  /*1fb0*/  LDG.E.U16 R104, [R60.64] ;  /* 0x000000043c687981 */ /* 0x0002e6000c1e1500 */
[C---:B------:R-:W-:Y:S01]  /*1fc0*/  IMAD.WIDE R68, R22.reuse, 0x2, R220 ;  /* 0x0000000216447825 */ /* 0x040fe200078e02dc */
[----:B------:R4:W5:Y:S03]  /*1fd0*/  LDG.E.U16 R105, [R58.64] ;  /* 0x000000043a697981 */ /* 0x000966000c1e1500 */
[C---:B------:R-:W-:Y:S01]  /*1fe0*/  IMAD.WIDE R70, R22.reuse, 0x2, R224 ;  /* 0x0000000216467825 */ /* 0x040fe200078e02e0 */
[----:B------:R0:W2:Y:S03]  /*1ff0*/  LDG.E.U16 R106, [R68.64] ;  /* 0x00000004446a7981 */ /* 0x0000a6000c1e1500 */
[C---:B------:R-:W-:Y:S01]  /*2000*/  IMAD.WIDE R122, R22.reuse, 0x2, R234 ;  /* 0x00000002167a7825 */ /* 0x040fe200078e02ea */
[----:B------:R0:W5:Y:S03]  /*2010*/  LDG.E.U16 R107, [R70.64] ;  /* 0x00000004466b7981 */ /* 0x000166000c1e1500 */
[----:B------:R-:W-:-:S02]  /*2020*/  IMAD.WIDE R72, R22, 0x2, R226 ;  /* 0x0000000216487825 */ /* 0x000fc400078e02e2 */
[----:B------:R0:W5:Y:S02]  /*2030*/  LDG.E.U16 R122, [R122.64] ;  /* 0x000000047a7a7981 */ /* 0x000164000c1e1500 */
[C---:B------:R-:W-:Y:S02]  /*2040*/  IMAD.WIDE R120, R22.reuse, 0x2, R222 ;  /* 0x0000000216787825 */ /* 0x040fe400078e02de */
[----:B------:R1:W5:Y:S02]  /*2050*/  LDG.E.U16 R110, [R72.64] ;  /* 0x00000004486e7981 */ /* 0x000364000c1e1500 */
[C---:B------:R-:W-:Y:S02]  /*2060*/  IMAD.WIDE R66, R22.reuse, 0x2, R218 ;  /* 0x0000000216427825 */ /* 0x040fe400078e02da */
[----:B------:R1:W5:Y:S02]  /*2070*/  LDG.E.U16 R120, [R120.64] ;  /* 0x0000000478787981 */ /* 0x000364000c1e1500 */
[----:B0-----:R-:W-:-:S02]  /*2080*/  IMAD.WIDE R56, R22, 0x2, R216 ;  /* 0x0000000216387825 */ /* 0x001fc400078e02d8 */
[----:B------:R0:W5:Y:S02]  /*2090*/  LDG.E.U16 R108, [R66.64] ;  /* 0x00000004426c7981 */ /* 0x000164000c1e1500 */
[C---:B----4-:R-:W-:Y:S02]  /*20a0*/  IMAD.WIDE R58, R22.reuse, 0x2, R214 ;  /* 0x00000002163a7825 */ /* 0x050fe400078e02d6 */
[----:B------:R4:W5:Y:S02]  /*20b0*/  LDG.E.U16 R111, [R56.64] ;  /* 0x00000004386f7981 */ /* 0x000964000c1e1500 */
[C---:B-1----:R-:W-:Y:S02]  /*20c0*/  IMAD.WIDE R60, R22.reuse, 0x2, R212 ;  /* 0x00000002163c7825 */ /* 0x042fe400078e02d4 */
[----:B------:R1:W5:Y:S02]  /*20d0*/  LDG.E.U16 R184, [R58.64] ;  /* 0x000000043ab87981 */ /* 0x000364000c1e1500 */
[----:B------:R-:W-:-:S02]  /*20e0*/  IMAD.WIDE R62, R22, 0x2, R210 ;  /* 0x00000002163e7825 */ /* 0x000fc400078e02d2 */
[----:B------:R0:W5:Y:S02]  /*20f0*/  LDG.E.U16 R123, [R60.64] ;  /* 0x000000043c7b7981 */ /* 0x000164000c1e1500 */
[C---:B------:R-:W-:Y:S02]  /*2100*/  IMAD.WIDE R64, R22.reuse, 0x2, R208 ;  /* 0x0000000216407825 */ /* 0x040fe400078e02d0 */
[----:B------:R0:W5:Y:S02]  /*2110*/  LDG.E.U16 R238, [R62.64] ;  /* 0x000000043eee7981 */ /* 0x000164000c1e1500 */
[C---:B------:R-:W-:Y:S02]  /*2120*/  IMAD.WIDE R68, R22.reuse, 0x2, R202 ;  /* 0x0000000216447825 */ /* 0x040fe400078e02ca */
[----:B------:R1:W5:Y:S02]  /*2130*/  LDG.E.U16 R121, [R64.64] ;  /* 0x0000000440797981 */ /* 0x000364000c1e1500 */
[----:B------:R-:W-:-:S02]  /*2140*/  IMAD.WIDE R70, R22, 0x2, R200 ;  /* 0x0000000216467825 */ /* 0x000fc400078e02c8 */
[----:B------:R1:W5:Y:S02]  /*2150*/  LDG.E.U16 R242, [R68.64] ;  /* 0x0000000444f27981 */ /* 0x000364000c1e1500 */
[C---:B0-----:R-:W-:Y:S02]  /*2160*/  IMAD.WIDE R66, R22.reuse, 0x2, R204 ;  /* 0x0000000216427825 */ /* 0x041fe400078e02cc */
[----:B------:R0:W5:Y:S02]  /*2170*/  LDG.E.U16 R141, [R70.64] ;  /* 0x00000004468d7981 */ /* 0x000164000c1e1500 */
[C---:B------:R-:W-:Y:S02]  /*2180*/  IMAD.WIDE R72, R22.reuse, 0x2, R198 ;  /* 0x0000000216487825 */ /* 0x040fe400078e02c6 */
[----:B------:R0:W5:Y:S02]  /*2190*/  LDG.E.U16 R240, [R66.64] ;  /* 0x0000000442f07981 */ /* 0x000164000c1e1500 */
[----:B----4-:R-:W-:-:S02]  /*21a0*/  IMAD.WIDE R56, R22, 0x2, R188 ;  /* 0x0000000216387825 */ /* 0x010fc400078e02bc */
[----:B------:R4:W5:Y:S02]  /*21b0*/  LDG.E.U16 R244, [R72.64] ;  /* 0x0000000448f47981 */ /* 0x000964000c1e1500 */
[C---:B-1----:R-:W-:Y:S02]  /*21c0*/  IMAD.WIDE R58, R22.reuse, 0x2, R194 ;  /* 0x00000002163a7825 */ /* 0x042fe400078e02c2 */
[----:B------:R1:W5:Y:S02]  /*21d0*/  LDG.E.U16 R246, [R56.64] ;  /* 0x0000000438f67981 */ /* 0x000364000c1e1500 */
[C---:B------:R-:W-:Y:S02]  /*21e0*/  IMAD.WIDE R60, R22.reuse, 0x2, R186 ;  /* 0x00000002163c7825 */ /* 0x040fe400078e02ba */
[----:B------:R0:W5:Y:S02]  /*21f0*/  LDG.E.U16 R250, [R58.64] ;  /* 0x000000043afa7981 */ /* 0x000164000c1e1500 */
[----:B------:R-:W-:-:S02]  /*2200*/  IMAD.WIDE R62, R22, 0x2, R180 ;  /* 0x00000002163e7825 */ /* 0x000fc400078e02b4 */
[----:B------:R0:W5:Y:S02]  /*2210*/  LDG.E.U16 R252, [R60.64] ;  /* 0x000000043cfc7981 */ /* 0x000164000c1e1500 */
[C---:B------:R-:W-:Y:S02]  /*2220*/  IMAD.WIDE R182, R22.reuse, 0x2, R230 ;  /* 0x0000000216b67825 */ /* 0x040fe400078e02e6 */
[----:B------:R-:W5:Y:S02]  /*2230*/  LDG.E.U16 R63, [R62.64] ;  /* 0x000000043e3f7981 */ /* 0x000f64000c1e1500 */
[C---:B------:R-:W-:Y:S02]  /*2240*/  IMAD.WIDE R64, R22.reuse, 0x2, R178 ;  /* 0x0000000216407825 */ /* 0x040fe400078e02b2 */
[----:B------:R0:W5:Y:S02]  /*2250*/  LDG.E.U16 R182, [R182.64] ;  /* 0x00000004b6b67981 */ /* 0x000164000c1e1500 */
[----:B------:R-:W-:-:S02]  /*2260*/  IMAD.WIDE R74, R22, 0x2, R196 ;  /* 0x00000002164a7825 */ /* 0x000fc400078e02c4 */
[----:B------:R-:W5:Y:S02]  /*2270*/  LDG.E.U16 R64, [R64.64] ;  /* 0x0000000440407981 */ /* 0x000f64000c1e1500 */
[C---:B------:R-:W-:Y:S02]  /*2280*/  IMAD.WIDE R68, R22.reuse, 0x2, R176 ;  /* 0x0000000216447825 */ /* 0x040fe400078e02b0 */
[----:B------:R-:W5:Y:S02]  /*2290*/  LDG.E.U16 R75, [R74.64] ;  /* 0x000000044a4b7981 */ /* 0x000f64000c1e1500 */
[C---:B0-----:R-:W-:Y:S02]  /*22a0*/  IMAD.WIDE R70, R22.reuse, 0x2, R174 ;  /* 0x0000000216467825 */ /* 0x041fe400078e02ae */
[----:B------:R-:W5:Y:S02]  /*22b0*/  LDG.E.U16 R69, [R68.64] ;  /* 0x0000000444457981 */ /* 0x000f64000c1e1500 */
[----:B------:R-:W-:-:S02]  /*22c0*/  IMAD.WIDE R66, R22, 0x2, R192 ;  /* 0x0000000216427825 */ /* 0x000fc400078e02c0 */
[----:B------:R-:W5:Y:S02]  /*22d0*/  LDG.E.U16 R70, [R70.64] ;  /* 0x0000000446467981 */ /* 0x000f64000c1e1500 */
[C---:B----4-:R-:W-:Y:S02]  /*22e0*/  IMAD.WIDE R72, R22.reuse, 0x2, R172 ;  /* 0x0000000216487825 */ /* 0x050fe400078e02ac */
[----:B------:R-:W4:Y:S02]  /*22f0*/  LDG.E.U16 R183, [R66.64] ;  /* 0x0000000442b77981 */ /* 0x000f24000c1e1500 */
[C---:B-1----:R-:W-:Y:S02]  /*2300*/  IMAD.WIDE R56, R22.reuse, 0x2, R190 ;  /* 0x0000000216387825 */ /* 0x042fe400078e02be */
[----:B------:R-:W4:Y:S02]  /*2310*/  LDG.E.U16 R185, [R72.64] ;  /* 0x0000000448b97981 */ /* 0x000f24000c1e1500 */
[----:B------:R-:W-:-:S02]  /*2320*/  IMAD.WIDE R60, R22, 0x2, R206 ;  /* 0x00000002163c7825 */ /* 0x000fc400078e02ce */
[----:B------:R-:W4:Y:S02]  /*2330*/  LDG.E.U16 R56, [R56.64] ;  /* 0x0000000438387981 */ /* 0x000f24000c1e1500 */
[----:B------:R-:W-:Y:S02]  /*2340*/  IMAD.WIDE R58, R22, 0x2, R170 ;  /* 0x00000002163a7825 */ /* 0x000fe400078e02aa */
[----:B------:R-:W4:Y:S04]  /*2350*/  LDG.E.U16 R248, [R60.64] ;  /* 0x000000043cf87981 */ /* 0x000f28000c1e1500 */
[----:B------:R-:W4:Y:S04]  /*2360*/  LDG.E.U16 R239, [R58.64] ;  /* 0x000000043aef7981 */ /* 0x000f28000c1e1500 */
[----:B------:R-:W-:Y:S06]  /*2370*/  BAR.SYNC.DEFER_BLOCKING 0x0 ;  /* 0x0000000000007b1d */ /* 0x000fec0000010000 */
[----:B---3--:R-:W-:Y:S04]  /*2380*/  STS.U16 [R21+0x2000], R104 ;  /* 0x0020006815007388 */ /* 0x008fe80000000400 */
[----:B--2---:R-:W-:Y:S04]  /*2390*/  STS.U16 [R21+0x2800], R106 ;  /* 0x0028006a15007388 */ /* 0x004fe80000000400 */
[----:B-----5:R-:W-:Y:S04]  /*23a0*/  STS.U16 [R21+0x3000], R240 ;  /* 0x003000f015007388 */ /* 0x020fe80000000400 */
        /* <DEDUP_REMOVED lines=23> */
[----:B----4-:R-:W-:Y:S04]  /*2520*/  STS.U16 [R32+0x3600], R183 ;  /* 0x003600b720007388 */ /* 0x010fe80000000400 */
[----:B------:R-:W-:Y:S04]  /*2530*/  STS.U16 [R32+0x3e00], R185 ;  /* 0x003e00b920007388 */ /* 0x000fe80000000400 */
[----:B------:R-:W-:Y:S04]  /*2540*/  STS.U16 [R33+0x2700], R120 ;  /* 0x0027007821007388 */ /* 0x000fe80000000400 */
[----:B------:R-:W-:Y:S04]  /*2550*/  STS.U16 [R33+0x2f00], R248 ;  /* 0x002f00f821007388 */ /* 0x000fe80000000400 */
[----:B------:R-:W-:Y:S04]  /*2560*/  STS.U16 [R33+0x3700], R56 ;  /* 0x0037003821007388 */ /* 0x000fe80000000400 */
[----:B------:R-:W-:Y:S04]  /*2570*/  STS.U16 [R33+0x3f00], R239 ;  /* 0x003f00ef21007388 */ /* 0x000fe80000000400 */
[----:B------:R-:W-:Y:S06]  /*2580*/  BAR.SYNC.DEFER_BLOCKING 0x0 ;  /* 0x0000000000007b1d */ /* 0x000fec0000010000 */
[----:B------:R-:W-:Y:S04]  /*2590*/  LDSM.16.MT88.4 R108, [R20] ;  /* 0x00000000146c783b */ /* 0x000fe80000004200 */
[----:B------:R-:W0:Y:S04]  /*25a0*/  LDSM.16.M88.4 R64, [R19+0x2000] ;  /* 0x002000001340783b */ /* 0x000e280000000200 */
[----:B------:R-:W1:Y:S04]  /*25b0*/  LDSM.16.MT88.4 R104, [R24] ;  /* 0x000000001868783b */ /* 0x000e680000004200 */
[----:B------:R-:W2:Y:S04]  /*25c0*/  LDSM.16.MT88.4 R72, [R20+0x400] ;  /* 0x000400001448783b */ /* 0x000ea80000004200 */
[----:B------:R-:W3:Y:S04]  /*25d0*/  LDSM.16.MT88.4 R60, [R24+0x400] ;  /* 0x00040000183c783b */ /* 0x000ee80000004200 */
[----:B------:R-:W-:Y:S04]  /*25e0*/  LDSM.16.MT88.4 R68, [R20+0x800] ;  /* 0x000800001444783b */ /* 0x000fe80000004200 */
[----:B------:R-:W4:Y:S04]  /*25f0*/  LDSM.16.M88.4 R56, [R25+0x2000] ;  /* 0x002000001938783b */ /* 0x000f280000000200 */
[----:B------:R-:W5:Y:S01]  /*2600*/  LDSM.16.MT88.4 R120, [R24+0x800] ;  /* 0x000800001878783b */ /* 0x000f620000004200 */
[-C--:B0-----:R-:W-:Y:S08]  /*2610*/  HMMA.16816.F32 R108, R108, R64.reuse, RZ ;  /* 0x000000406c6c723c */ /* 0x081ff000000018ff */
[----:B-1----:R-:W-:Y:S11]  /*2620*/  HMMA.16816.F32 R104, R104, R64, RZ ;  /* 0x000000406868723c */ /* 0x002ff600000018ff */
[----:B------:R-:W-:Y:S05]  /*2630*/  @!UPT UIADD3 URZ, URZ, URZ, URZ ;  /* 0x0000003f3f3ff290 */ /* 0x000fea000fffe03f */
[-C--:B--2---:R-:W-:Y:S01]  /*2640*/  HMMA.16816.F32 R72, R72, R66.reuse, R108 ;  /* 0x000000424848723c */ /* 0x084fe2000000186c */
[----:B------:R-:W-:Y:S07]  /*2650*/  LDSM.16.MT88.4 R108, [R24+0x1000] ;  /* 0x00100000186c783b */ /* 0x000fee0000004200 */
[----:B---3--:R-:W-:Y:S01]  /*2660*/  HMMA.16816.F32 R104, R60, R66, R104 ;  /* 0x000000423c68723c */ /* 0x008fe20000001868 */
[----:B------:R-:W0:Y:S04]  /*2670*/  LDSM.16.MT88.4 R60, [R20+0xc00] ;  /* 0x000c0000143c783b */ /* 0x000e280000004200 */
[----:B------:R-:W1:Y:S11]  /*2680*/  LDSM.16.MT88.4 R64, [R24+0xc00] ;  /* 0x000c00001840783b */ /* 0x000e760000004200 */
[-C--:B----4-:R-:W-:Y:S01]  /*2690*/  HMMA.16816.F32 R68, R68, R56.reuse, R72 ;  /* 0x000000384444723c */ /* 0x090fe20000001848 */
[----:B------:R-:W-:Y:S07]  /*26a0*/  LDSM.16.MT88.4 R72, [R20+0x1000] ;  /* 0x001000001448783b */ /* 0x000fee0000004200 */
[----:B-----5:R-:W-:Y:S01]  /*26b0*/  HMMA.16816.F32 R120, R120, R56, R104 ;  /* 0x000000387878723c */ /* 0x020fe20000001868 */
[----:B------:R-:W2:Y:S11]  /*26c0*/  LDSM.16.M88.4 R104, [R19+0x2080] ;  /* 0x002080001368783b */ /* 0x000eb60000000200 */
[----:B------:R-:W-:Y:S04]  /*26d0*/  @!UPT UIADD3 URZ, URZ, URZ, URZ ;  /* 0x0000003f3f3ff290 */ /* 0x000fe8000fffe03f */
[-C--:B0-----:R-:W-:Y:S01]  /*26e0*/  HMMA.16816.F32 R60, R60, R58.reuse, R68 ;  /* 0x0000003a3c3c723c */ /* 0x081fe20000001844 */
[----:B------:R-:W-:Y:S07]  /*26f0*/  LDSM.16.MT88.4 R68, [R20+0x1800] ;  /* 0x001800001444783b */ /* 0x000fee0000004200 */
[----:B-1----:R-:W-:Y:S01]  /*2700*/  HMMA.16816.F32 R120, R64, R58, R120 ;  /* 0x0000003a4078723c */ /* 0x002fe20000001878 */
[----:B------:R-:W0:Y:S04]  /*2710*/  LDSM.16.MT88.4 R56, [R20+0x1400] ;  /* 0x001400001438783b */ /* 0x000e280000004200 */
[----:B------:R-:W1:Y:S11]  /*2720*/  LDSM.16.MT88.4 R64, [R24+0x1400] ;  /* 0x001400001840783b */ /* 0x000e760000004200 */
[-C--:B--2---:R-:W-:Y:S01]  /*2730*/  HMMA.16816.F32 R60, R72, R104.reuse, R60 ;  /* 0x00000068483c723c */ /* 0x084fe2000000183c */
[----:B------:R-:W2:Y:S07]  /*2740*/  LDSM.16.M88.4 R72, [R25+0x2080] ;  /* 0x002080001948783b */ /* 0x000eae0000000200 */
[----:B------:R-:W-:Y:S01]  /*2750*/  HMMA.16816.F32 R108, R108, R104, R120 ;  /* 0x000000686c6c723c */ /* 0x000fe20000001878 */
[----:B------:R-:W3:Y:S11]  /*2760*/  LDSM.16.MT88.4 R120, [R24+0x1800] ;  /* 0x001800001878783b */ /* 0x000ef60000004200 */
[----:B------:R-:W-:Y:S04]  /*2770*/  @!UPT UIADD3 URZ, URZ, URZ, URZ ;  /* 0x0000003f3f3ff290 */ /* 0x000fe8000fffe03f */
[-C--:B0-----:R-:W-:Y:S01]  /*2780*/  HMMA.16816.F32 R56, R56, R106.reuse, R60 ;  /* 0x0000006a3838723c */ /* 0x081fe2000000183c */
[----:B------:R-:W0:Y:S07]  /*2790*/  LDSM.16.MT88.4 R60, [R20+0x1c00] ;  /* 0x001c0000143c783b */ /* 0x000e2e0000004200 */
[----:B-1----:R-:W-:Y:S01]  /*27a0*/  HMMA.16816.F32 R64, R64, R106, R108 ;  /* 0x0000006a4040723c */ /* 0x002fe2000000186c */
[----:B------:R-:W1:Y:S11]  /*27b0*/  LDSM.16.MT88.4 R104, [R24+0x1c00] ;  /* 0x001c00001868783b */ /* 0x000e760000004200 */
[----:B------:R-:W-:Y:S04]  /*27c0*/  @!UPT UIADD3 URZ, URZ, URZ, URZ ;  /* 0x0000003f3f3ff290 */ /* 0x000fe8000fffe03f */
[-C--:B--2---:R-:W-:Y:S08]  /*27d0*/  HMMA.16816.F32 R56, R68, R72.reuse, R56 ;  /* 0x000000484438723c */ /* 0x084ff00000001838 */
[----:B---3--:R-:W-:Y:S01]  /*27e0*/  HMMA.16816.F32 R64, R120, R72, R64 ;  /* 0x000000487840723c */ /* 0x008fe20000001840 */
[----:B------:R-:W-:Y:S11]  /*27f0*/  BAR.SYNC.DEFER_BLOCKING 0x0 ;  /* 0x0000000000007b1d */ /* 0x000ff60000010000 */
[----:B------:R-:W-:Y:S04]  /*2800*/  @!UPT UIADD3 URZ, URZ, URZ, URZ ;  /* 0x0000003f3f3ff290 */ /* 0x000fe8000fffe03f */
[-C--:B0-----:R-:W-:Y:S08]  /*2810*/  HMMA.16816.F32 R56, R60, R74.reuse, R56 ;  /* 0x0000004a3c38723c */ /* 0x081ff00000001838 */
[----:B-1----:R-:W-:Y:S11]  /*2820*/  HMMA.16816.F32 R64, R104, R74, R64 ;  /* 0x0000004a6840723c */ /* 0x002ff60000001840 */
[----:B------:R-:W-:Y:S05]  /*2830*/  @!UPT UIADD3 URZ, URZ, URZ, URZ ;  /* 0x0000003f3f3ff290 */ /* 0x000fea000fffe03f */
[----:B------:R-:W-:Y:S02]  /*2840*/  FMUL R60, R56, c[0x0][0x188] ;  /* 0x00006200383c7a20 */ /* 0x000fe40000400000 */
[----:B------:R-:W-:Y:S02]  /*2850*/  FMUL R61, R57, c[0x0][0x188] ;  /* 0x00006200393d7a20 */ /* 0x000fe40000400000 */
[----:B------:R-:W-:Y:S02]  /*2860*/  FMUL R62, R58, c[0x0][0x188] ;  /* 0x000062003a3e7a20 */ /* 0x000fe40000400000 */
[----:B------:R-:W-:Y:S02]  /*2870*/  FMUL R63, R59, c[0x0][0x188] ;  /* 0x000062003b3f7a20 */ /* 0x000fe40000400000 */
[----:B------:R-:W-:Y:S02]  /*2880*/  FMUL R68, R64, c[0x0][0x188] ;  /* 0x0000620040447a20 */ /* 0x000fe40000400000 */
[----:B------:R-:W-:-:S02]  /*2890*/  FMUL R69, R65, c[0x0][0x188] ;  /* 0x0000620041457a20 */ /* 0x000fc40000400000 */
[----:B------:R-:W-:Y:S02]  /*28a0*/  FMUL R70, R66, c[0x0][0x188] ;  /* 0x0000620042467a20 */ /* 0x000fe40000400000 */
[----:B------:R-:W-:Y:S01]  /*28b0*/  FMUL R71, R67, c[0x0][0x188] ;  /* 0x0000620043477a20 */ /* 0x000fe20000400000 */
[----:B------:R-:W-:Y:S02]  /*28c0*/  FMNMX R60, R60, R61, !PT ;  /* 0x0000003d3c3c7209 */ /* 0x000fe40007800000 */
[----:B------:R-:W-:Y:S02]  /*28d0*/  FMNMX R62, R62, R63, !PT ;  /* 0x0000003f3e3e7209 */ /* 0x000fe40007800000 */
[----:B------:R-:W-:Y:S02]  /*28e0*/  FMNMX R68, R68, R69, !PT ;  /* 0x0000004544447209 */ /* 0x000fe40007800000 */
[----:B------:R-:W-:Y:S01]  /*28f0*/  FMNMX R70, R70, R71, !PT ;  /* 0x0000004746467209 */ /* 0x000fe20007800000 */
[----:B------:R-:W0:Y:S04]  /*2900*/  SHFL.BFLY PT, R61, R60, 0x2, 0x1f ;  /* 0x0c401f003c3d7f89 */ /* 0x000e2800000e0000 */
[----:B------:R-:W1:Y:S04]  /*2910*/  SHFL.BFLY PT, R63, R62, 0x2, 0x1f ;  /* 0x0c401f003e3f7f89 */ /* 0x000e6800000e0000 */
[----:B------:R-:W2:Y:S04]  /*2920*/  SHFL.BFLY PT, R71, R68, 0x2, 0x1f ;  /* 0x0c401f0044477f89 */ /* 0x000ea800000e0000 */
[----:B------:R-:W3:Y:S01]  /*2930*/  SHFL.BFLY PT, R75, R70, 0x2, 0x1f ;  /* 0x0c401f00464b7f89 */ /* 0x000ee200000e0000 */
[----:B0-----:R-:W-:-:S02]  /*2940*/  FMNMX R61, R60, R61, !PT ;  /* 0x0000003d3c3d7209 */ /* 0x001fc40007800000 */
[----:B-1----:R-:W-:Y:S02]  /*2950*/  FMNMX R69, R62, R63, !PT ;  /* 0x0000003f3e457209 */ /* 0x002fe40007800000 */
[----:B--2---:R-:W-:Y:S02]  /*2960*/  FMNMX R73, R68, R71, !PT ;  /* 0x0000004744497209 */ /* 0x004fe40007800000 */
[----:B---3--:R-:W-:Y:S01]  /*2970*/  FMNMX R105, R70, R75, !PT ;  /* 0x0000004b46697209 */ /* 0x008fe20007800000 */
        /* <DEDUP_REMOVED lines=8> */
[----:B------:R-:W-:Y:S04]  /*2a00*/  @!P0 STS [R16+0x2000], R63 ;  /* 0x0020003f10008388 */ /* 0x000fe80000000800 */
[----:B------:R-:W-:Y:S04]  /*2a10*/  @!P0 STS [R16+0x2080], R71 ;  /* 0x0020804710008388 */ /* 0x000fe80000000800 */
[----:B------:R-:W-:Y:S04]  /*2a20*/  @!P0 STS [R16+0x2100], R75 ;  /* 0x0021004b10008388 */ /* 0x000fe80000000800 */
[----:B------:R-:W-:Y:S04]  /*2a30*/  @!P0 STS [R16+0x2180], R107 ;  /* 0x0021806b10008388 */ /* 0x000fe80000000800 */
[----:B------:R-:W-:Y:S06]  /*2a40*/  BAR.SYNC.DEFER_BLOCKING 0x0 ;  /* 0x0000000000007b1d */ /* 0x000fec0000010000 */
[----:B------:R-:W0:Y:S04]  /*2a50*/  LDS R60, [R9.X4+0x2000] ;  /* 0x00200000093c7984 */ /* 0x000e280000004800 */
[----:B0-----:R-:W0:Y:S02]  /*2a60*/  SHFL.BFLY PT, R61, R60, 0x2, 0x1f ;  /* 0x0c401f003c3d7f89 */ /* 0x001e2400000e0000 */
[----:B0-----:R-:W-:-:S05]  /*2a70*/  FMNMX R61, R60, R61, !PT ;  /* 0x0000003d3c3d7209 */ /* 0x001fca0007800000 */
[----:B------:R-:W0:Y:S02]  /*2a80*/  SHFL.BFLY PT, R62, R61, 0x1, 0x1f ;  /* 0x0c201f003d3e7f89 */ /* 0x000e2400000e0000 */
[----:B0-----:R-:W-:-:S05]  /*2a90*/  FMNMX R62, R61, R62, !PT ;  /* 0x0000003e3d3e7209 */ /* 0x001fca0007800000 */
[----:B------:R-:W-:Y:S04]  /*2aa0*/  @!P0 STS [R9.X4+0x2000], R62 ;  /* 0x0020003e09008388 */ /* 0x000fe80000004800 */
[----:B------:R-:W-:Y:S06]  /*2ab0*/  BAR.SYNC.DEFER_BLOCKING 0x0 ;  /* 0x0000000000007b1d */ /* 0x000fec0000010000 */
[----:B------:R-:W0:Y:S04]  /*2ac0*/  LDS R121, [R15.X4+0x2000] ;  /* 0x002000000f797984 */ /* 0x000e280000004800 */
[----:B------:R-:W1:Y:S04]  /*2ad0*/  LDS R120, [R15.X4+0x2080] ;  /* 0x002080000f787984 */ /* 0x000e680000004800 */
[----:B------:R-:W2:Y:S04]  /*2ae0*/  LDS R123, [R15.X4+0x2100] ;  /* 0x002100000f7b7984 */ /* 0x000ea80000004800 */
[----:B------:R-:W3:Y:S01]  /*2af0*/  LDS R122, [R15.X4+0x2180] ;  /* 0x002180000f7a7984 */ /* 0x000ee20000004800 */
[----:B0-----:R-:W-:-:S02]  /*2b00*/  FMNMX R121, R121, R140, !PT ;  /* 0x0000008c79797209 */ /* 0x001fc40007800000 */
[----:B-1----:R-:W-:Y:S02]  /*2b10*/  FMNMX R120, R120, R127, !PT ;  /* 0x0000007f78787209 */ /* 0x002fe40007800000 */
[----:B--2---:R-:W-:Y:S02]  /*2b20*/  FMNMX R123, R123, R126, !PT ;  /* 0x0000007e7b7b7209 */ /* 0x004fe40007800000 */
[----:B---3--:R-:W-:Y:S01]  /*2b30*/  FMNMX R122, R122, R37, !PT ;  /* 0x000000257a7a7209 */ /* 0x008fe20007800000 */
[--C-:B------:R-:W-:Y:S02]  /*2b40*/  FFMA R56, R56, c[0x0][0x188], -R121.reuse ;  /* 0x0000620038387a23 */ /* 0x100fe40000000879 */
[----:B------:R-:W-:Y:S02]  /*2b50*/  FFMA R57, R57, c[0x0][0x188], -R121 ;  /* 0x0000620039397a23 */ /* 0x000fe40000000879 */
[--C-:B------:R-:W-:Y:S02]  /*2b60*/  FFMA R58, R58, c[0x0][0x188], -R120.reuse ;  /* 0x000062003a3a7a23 */ /* 0x100fe40000000878 */
[----:B------:R-:W-:-:S02]  /*2b70*/  FFMA R59, R59, c[0x0][0x188], -R120 ;  /* 0x000062003b3b7a23 */ /* 0x000fc40000000878 */
[--C-:B------:R-:W-:Y:S02]  /*2b80*/  FFMA R64, R64, c[0x0][0x188], -R123.reuse ;  /* 0x0000620040407a23 */ /* 0x100fe4000000087b */
[----:B------:R-:W-:Y:S02]  /*2b90*/  FFMA R65, R65, c[0x0][0x188], -R123 ;  /* 0x0000620041417a23 */ /* 0x000fe4000000087b */
[--C-:B------:R-:W-:Y:S02]  /*2ba0*/  FFMA R66, R66, c[0x0][0x188], -R122.reuse ;  /* 0x0000620042427a23 */ /* 0x100fe4000000087a */
[----:B------:R-:W-:Y:S02]  /*2bb0*/  FFMA R67, R67, c[0x0][0x188], -R122 ;  /* 0x0000620043437a23 */ /* 0x000fe4000000087a */
[----:B------:R-:W-:Y:S02]  /*2bc0*/  FMUL R56, R56, 1.4426950216293334961 ;  /* 0x3fb8aa3b38387820 */ /* 0x000fe40000400000 */
[----:B------:R-:W-:-:S02]  /*2bd0*/  FMUL R57, R57, 1.4426950216293334961 ;  /* 0x3fb8aa3b39397820 */ /* 0x000fc40000400000 */
[----:B------:R-:W-:Y:S02]  /*2be0*/  FMUL R58, R58, 1.4426950216293334961 ;  /* 0x3fb8aa3b3a3a7820 */ /* 0x000fe40000400000 */
[----:B------:R-:W-:Y:S02]  /*2bf0*/  FMUL R59, R59, 1.4426950216293334961 ;  /* 0x3fb8aa3b3b3b7820 */ /* 0x000fe40000400000 */
[----:B------:R-:W-:Y:S02]  /*2c00*/  FMUL R64, R64, 1.4426950216293334961 ;  /* 0x3fb8aa3b40407820 */ /* 0x000fe40000400000 */
[----:B------:R-:W-:Y:S02]  /*2c10*/  FMUL R65, R65, 1.4426950216293334961 ;  /* 0x3fb8aa3b41417820 */ /* 0x000fe40000400000 */
[----:B------:R-:W-:Y:S02]  /*2c20*/  FMUL R66, R66, 1.4426950216293334961 ;  /* 0x3fb8aa3b42427820 */ /* 0x000fe40000400000 */
[----:B------:R-:W-:Y:S01]  /*2c30*/  FMUL R67, R67, 1.4426950216293334961 ;  /* 0x3fb8aa3b43437820 */ /* 0x000fe20000400000 */
[----:B------:R-:W-:Y:S08]  /*2c40*/  MUFU.EX2 R68, R56 ;  /* 0x0000003800447308 */ /* 0x000ff00000000800 */
[----:B------:R-:W0:Y:S08]  /*2c50*/  MUFU.EX2 R69, R57 ;  /* 0x0000003900457308 */ /* 0x000e300000000800 */
[----:B------:R-:W-:Y:S08]  /*2c60*/  MUFU.EX2 R70, R58 ;  /* 0x0000003a00467308 */ /* 0x000ff00000000800 */
[----:B------:R-:W1:Y:S08]  /*2c70*/  MUFU.EX2 R141, R59 ;  /* 0x0000003b008d7308 */ /* 0x000e700000000800 */
[----:B------:R-:W-:Y:S08]  /*2c80*/  MUFU.EX2 R182, R64 ;  /* 0x0000004000b67308 */ /* 0x000ff00000000800 */
[----:B------:R-:W2:Y:S08]  /*2c90*/  MUFU.EX2 R183, R65 ;  /* 0x0000004100b77308 */ /* 0x000eb00000000800 */
[----:B------:R-:W-:Y:S08]  /*2ca0*/  MUFU.EX2 R248, R66 ;  /* 0x0000004200f87308 */ /* 0x000ff00000000800 */
[----:B------:R-:W3:Y:S01]  /*2cb0*/  MUFU.EX2 R184, R67 ;  /* 0x0000004300b87308 */ /* 0x000ee20000000800 */
[----:B0-----:R-:W-:-:S02]  /*2cc0*/  FADD R56, R68, R69 ;  /* 0x0000004544387221 */ /* 0x001fc40000000000 */
[----:B-1----:R-:W-:Y:S02]  /*2cd0*/  FADD R57, R70, R141 ;  /* 0x0000008d46397221 */ /* 0x002fe40000000000 */
[----:B--2---:R-:W-:Y:S01]  /*2ce0*/  FADD R58, R182, R183 ;  /* 0x000000b7b63a7221 */ /* 0x004fe20000000000 */
[----:B------:R-:W0:Y:S04]  /*2cf0*/  SHFL.BFLY PT, R61, R56, 0x2, 0x1f ;  /* 0x0c401f00383d7f89 */ /* 0x000e2800000e0000 */
[----:B------:R-:W1:Y:S01]  /*2d00*/  SHFL.BFLY PT, R60, R57, 0x2, 0x1f ;  /* 0x0c401f00393c7f89 */ /* 0x000e6200000e0000 */
[----:B---3--:R-:W-:-:S03]  /*2d10*/  FADD R59, R248, R184 ;  /* 0x000000b8f83b7221 */ /* 0x008fc60000000000 */
[----:B------:R-:W2:Y:S04]  /*2d20*/  SHFL.BFLY PT, R63, R58, 0x2, 0x1f ;  /* 0x0c401f003a3f7f89 */ /* 0x000ea800000e0000 */
[----:B------:R-:W3:Y:S01]  /*2d30*/  SHFL.BFLY PT, R72, R59, 0x2, 0x1f ;  /* 0x0c401f003b487f89 */ /* 0x000ee200000e0000 */
[----:B0-----:R-:W-:-:S03]  /*2d40*/  FADD R61, R56, R61 ;  /* 0x0000003d383d7221 */ /* 0x001fc60000000000 */
[----:B------:R-:W-:Y:S01]  /*2d50*/  BAR.SYNC.DEFER_BLOCKING 0x0 ;  /* 0x0000000000007b1d */ /* 0x000fe20000010000 */
[----:B-1----:R-:W-:Y:S02]  /*2d60*/  FADD R62, R57, R60 ;  /* 0x0000003c393e7221 */ /* 0x002fe40000000000 */
[----:B--2---:R-:W-:Y:S02]  /*2d70*/  FADD R64, R58, R63 ;  /* 0x0000003f3a407221 */ /* 0x004fe40000000000 */
[----:B---3--:R-:W-:Y:S01]  /*2d80*/  FADD R72, R59, R72 ;  /* 0x000000483b487221 */ /* 0x008fe20000000000 */
[----:B------:R-:W0:Y:S04]  /*2d90*/  SHFL.BFLY PT, R60, R61, 0x1, 0x1f ;  /* 0x0c201f003d3c7f89 */ /* 0x000e2800000e0000 */
[----:B------:R-:W1:Y:S04]  /*2da0*/  SHFL.BFLY PT, R63, R62, 0x1, 0x1f ;  /* 0x0c201f003e3f7f89 */ /* 0x000e6800000e0000 */
[----:B------:R-:W2:Y:S04]  /*2db0*/  SHFL.BFLY PT, R65, R64, 0x1, 0x1f ;  /* 0x0c201f0040417f89 */ /* 0x000ea800000e0000 */
[----:B------:R-:W3:Y:S01]  /*2dc0*/  SHFL.BFLY PT, R67, R72, 0x1, 0x1f ;  /* 0x0c201f0048437f89 */ /* 0x000ee200000e0000 */
[----:B0-----:R-:W-:-:S02]  /*2dd0*/  FADD R71, R61, R60 ;  /* 0x0000003c3d477221 */ /* 0x001fc40000000000 */
[----:B-1----:R-:W-:Y:S02]  /*2de0*/  FADD R63, R62, R63 ;  /* 0x0000003f3e3f7221 */ /* 0x002fe40000000000 */
[----:B--2---:R-:W-:Y:S02]  /*2df0*/  FADD R59, R64, R65 ;  /* 0x00000041403b7221 */ /* 0x004fe40000000000 */
[----:B---3--:R-:W-:Y:S01]  /*2e00*/  FADD R73, R72, R67 ;  /* 0x0000004348497221 */ /* 0x008fe20000000000 */
[----:B------:R-:W-:Y:S04]  /*2e10*/  @!P0 STS [R16+0x2000], R71 ;  /* 0x0020004710008388 */ /* 0x000fe80000000800 */
[----:B------:R-:W-:Y:S04]  /*2e20*/  @!P0 STS [R16+0x2080], R63 ;  /* 0x0020803f10008388 */ /* 0x000fe80000000800 */
[----:B------:R-:W-:Y:S04]  /*2e30*/  @!P0 STS [R16+0x2100], R59 ;  /* 0x0021003b10008388 */ /* 0x000fe80000000800 */
[----:B------:R-:W-:Y:S04]  /*2e40*/  @!P0 STS [R16+0x2180], R73 ;  /* 0x0021804910008388 */ /* 0x000fe80000000800 */
[----:B------:R-:W-:Y:S06]  /*2e50*/  BAR.SYNC.DEFER_BLOCKING 0x0 ;  /* 0x0000000000007b1d */ /* 0x000fec0000010000 */
[----:B------:R-:W0:Y:S04]  /*2e60*/  LDS R56, [R9.X4+0x2000] ;  /* 0x0020000009387984 */ /* 0x000e280000004800 */
[----:B0-----:R-:W0:Y:S02]  /*2e70*/  SHFL.BFLY PT, R57, R56, 0x2, 0x1f ;  /* 0x0c401f0038397f89 */ /* 0x001e2400000e0000 */
[----:B0-----:R-:W-:-:S05]  /*2e80*/  FADD R57, R56, R57 ;  /* 0x0000003938397221 */ /* 0x001fca0000000000 */
[----:B------:R-:W0:Y:S02]  /*2e90*/  SHFL.BFLY PT, R58, R57, 0x1, 0x1f ;  /* 0x0c201f00393a7f89 */ /* 0x000e2400000e0000 */
[----:B0-----:R-:W-:-:S05]  /*2ea0*/  FADD R104, R57, R58 ;  /* 0x0000003a39687221 */ /* 0x001fca0000000000 */
[----:B------:R0:W-:Y:S01]  /*2eb0*/  @!P0 STS [R9.X4+0x2000], R104 ;  /* 0x0020006809008388 */ /* 0x0001e20000004800 */
[----:B------:R-:W-:-:S03]  /*2ec0*/  IMAD.WIDE R56, R26, 0x2, R154 ;  /* 0x000000021a387825 */ /* 0x000fc600078e029a */
[----:B------:R-:W-:Y:S01]  /*2ed0*/  BAR.SYNC.DEFER_BLOCKING 0x0 ;  /* 0x0000000000007b1d */ /* 0x000fe20000010000 */
[----:B------:R-:W-:-:S04]  /*2ee0*/  IMAD.WIDE R66, R26, 0x2, R168 ;  /* 0x000000021a427825 */ /* 0x000fc800078e02a8 */
[----:B------:R-:W-:-:S04]  /*2ef0*/  IMAD.WIDE R64, R26, 0x2, R166 ;  /* 0x000000021a407825 */ /* 0x000fc800078e02a6 */
[----:B------:R-:W-:-:S04]  /*2f00*/  IMAD.WIDE R62, R26, 0x2, R164 ;  /* 0x000000021a3e7825 */ /* 0x000fc800078e02a4 */
[----:B------:R-:W-:-:S04]  /*2f10*/  IMAD.WIDE R60, R26, 0x2, R158 ;  /* 0x000000021a3c7825 */ /* 0x000fc800078e029e */
[----:B------:R-:W-:-:S04]  /*2f20*/  IMAD.WIDE R58, R26, 0x2, R156 ;  /* 0x000000021a3a7825 */ /* 0x000fc800078e029c */
[C---:B------:R-:W-:Y:S01]  /*2f30*/  IMAD.WIDE R108, R26.reuse, 0x2, R162 ;  /* 0x000000021a6c7825 */ /* 0x040fe200078e02a2 */
[----:B------:R1:W2:Y:S03]  /*2f40*/  LDG.E.U16 R106, [R56.64] ;  /* 0x00000004386a7981 */ /* 0x0002a6000c1e1500 */
[C---:B------:R-:W-:Y:S01]  /*2f50*/  IMAD.WIDE R242, R26.reuse, 0x2, R150 ;  /* 0x000000021af27825 */ /* 0x040fe200078e0296 */
[----:B------:R3:W4:Y:S03]  /*2f60*/  LDG.E.U16 R71, [R66.64] ;  /* 0x0000000442477981 */ /* 0x000726000c1e1500 */
[C---:B------:R-:W-:Y:S01]  /*2f70*/  IMAD.WIDE R110, R26.reuse, 0x2, R160 ;  /* 0x000000021a6e7825 */ /* 0x040fe200078e02a0 */
[----:B------:R5:W2:Y:S03]  /*2f80*/  LDG.E.U16 R72, [R64.64] ;  /* 0x0000000440487981 */ /* 0x000aa6000c1e1500 */
[C---:B-1----:R-:W-:Y:S01]  /*2f90*/  IMAD.WIDE R56, R26.reuse, 0x2, R142 ;  /* 0x000000021a387825 */ /* 0x042fe200078e028e */
[----:B------:R1:W2:Y:S03]  /*2fa0*/  LDG.E.U16 R73, [R62.64] ;  /* 0x000000043e497981 */ /* 0x0002a6000c1e1500 */
[C---:B---3--:R-:W-:Y:S01]  /*2fb0*/  IMAD.WIDE R66, R26.reuse, 0x2, R148 ;  /* 0x000000021a427825 */ /* 0x048fe200078e0294 */
[----:B0-----:R0:W3:Y:S03]  /*2fc0*/  LDG.E.U16 R104, [R60.64] ;  /* 0x000000043c687981 */ /* 0x0010e6000c1e1500 */
[C---:B-----5:R-:W-:Y:S01]  /*2fd0*/  IMAD.WIDE R64, R26.reuse, 0x2, R146 ;  /* 0x000000021a407825 */ /* 0x060fe200078e0292 */
[----:B------:R5:W3:Y:S03]  /*2fe0*/  LDG.E.U16 R105, [R58.64] ;  /* 0x000000043a697981 */ /* 0x000ae6000c1e1500 */
[C---:B-1----:R-:W-:Y:S01]  /*2ff0*/  IMAD.WIDE R62, R26.reuse, 0x2, R144 ;  /* 0x000000021a3e7825 */ /* 0x042fe200078e0290 */
[----:B------:R1:W3:Y:S03]  /*3000*/  LDG.E.U16 R238, [R56.64] ;  /* 0x0000000438ee7981 */ /* 0x0002e6000c1e1500 */
[C---:B0-----:R-:W-:Y:S01]  /*3010*/  IMAD.WIDE R60, R26.reuse, 0x2, R138 ;  /* 0x000000021a3c7825 */ /* 0x041fe200078e028a */
[----:B------:R0:W3:Y:S03]  /*3020*/  LDG.E.U16 R74, [R108.64] ;  /* 0x000000046c4a7981 */ /* 0x0000e6000c1e1500 */
[C---:B-----5:R-:W-:Y:S01]  /*3030*/  IMAD.WIDE R58, R26.reuse, 0x2, R134 ;  /* 0x000000021a3a7825 */ /* 0x060fe200078e0286 */
[----:B------:R5:W3:Y:S03]  /*3040*/  LDG.E.U16 R75, [R110.64] ;  /* 0x000000046e4b7981 */ /* 0x000ae6000c1e1500 */
[C---:B-1----:R-:W-:Y:S01]  /*3050*/  IMAD.WIDE R56, R26.reuse, 0x2, R38 ;  /* 0x000000021a387825 */ /* 0x042fe200078e0226 */
[----:B------:R1:W3:Y:S03]  /*3060*/  LDG.E.U16 R185, [R60.64] ;  /* 0x000000043cb97981 */ /* 0x0002e6000c1e1500 */
[C---:B------:R-:W-:Y:S01]  /*3070*/  IMAD.WIDE R240, R26.reuse, 0x2, R152 ;  /* 0x000000021af07825 */ /* 0x040fe200078e0298 */
[----:B0-----:R0:W3:Y:S03]  /*3080*/  LDG.E.U16 R108, [R242.64] ;  /* 0x00000004f26c7981 */ /* 0x0010e6000c1e1500 */
[C---:B------:R-:W-:Y:S01]  /*3090*/  IMAD.WIDE R246, R26.reuse, 0x2, R136 ;  /* 0x000000021af67825 */ /* 0x040fe200078e0288 */
[----:B------:R0:W3:Y:S03]  /*30a0*/  LDG.E.U16 R109, [R66.64] ;  /* 0x00000004426d7981 */ /* 0x0000e6000c1e1500 */
[C---:B-1----:R-:W-:Y:S01]  /*30b0*/  IMAD.WIDE R60, R26.reuse, 0x2, R42 ;  /* 0x000000021a3c7825 */ /* 0x042fe200078e022a */
[----:B-----5:R1:W5:Y:S03]  /*30c0*/  LDG.E.U16 R110, [R64.64] ;  /* 0x00000004406e7981 */ /* 0x020366000c1e1500 */
[C---:B0-----:R-:W-:Y:S01]  /*30d0*/  IMAD.WIDE R242, R26.reuse, 0x2, R132 ;  /* 0x000000021af27825 */ /* 0x041fe200078e0284 */
[----:B------:R0:W5:Y:S03]  /*30e0*/  LDG.E.U16 R111, [R62.64] ;  /* 0x000000043e6f7981 */ /* 0x000166000c1e1500 */
[C---:B------:R-:W-:Y:S01]  /*30f0*/  IMAD.WIDE R66, R26.reuse, 0x2, R130 ;  /* 0x000000021a427825 */ /* 0x040fe200078e0282 */
[----:B------:R0:W5:Y:S03]  /*3100*/  LDG.E.U16 R239, [R58.64] ;  /* 0x000000043aef7981 */ /* 0x000166000c1e1500 */
[C---:B-1----:R-:W-:Y:S01]  /*3110*/  IMAD.WIDE R64, R26.reuse, 0x2, R128 ;  /* 0x000000021a407825 */ /* 0x042fe200078e0280 */
[----:B------:R1:W5:Y:S03]  /*3120*/  LDG.E.U16 R245, [R56.64] ;  /* 0x0000000438f57981 */ /* 0x000366000c1e1500 */
[C---:B0-----:R-:W-:Y:S01]  /*3130*/  IMAD.WIDE R62, R26.reuse, 0x2, R124 ;  /* 0x000000021a3e7825 */ /* 0x041fe200078e027c */
[----:B------:R0:W5:Y:S03]  /*3140*/  LDG.E.U16 R107, [R240.64] ;  /* 0x00000004f06b7981 */ /* 0x000166000c1e1500 */
[C---:B------:R-:W-:Y:S01]  /*3150*/  IMAD.WIDE R58, R26.reuse, 0x2, R46 ;  /* 0x000000021a3a7825 */ /* 0x040fe200078e022e */
[----:B------:R0:W5:Y:S03]  /*3160*/  LDG.E.U16 R242, [R242.64] ;  /* 0x00000004f2f27981 */ /* 0x000166000c1e1500 */
[C---:B-1----:R-:W-:Y:S01]  /*3170*/  IMAD.WIDE R56, R26.reuse, 0x2, R114 ;  /* 0x000000021a387825 */ /* 0x042fe200078e0272 */
[----:B------:R1:W5:Y:S03]  /*3180*/  LDG.E.U16 R244, [R64.64] ;  /* 0x0000000440f47981 */ /* 0x000366000c1e1500 */
[C---:B------:R-:W-:Y:S01]  /*3190*/  IMAD.WIDE R250, R26.reuse, 0x2, R50 ;  /* 0x000000021afa7825 */ /* 0x040fe200078e0232 */
[----:B0-----:R0:W5:Y:S04]  /*31a0*/  LDG.E.U16 R240, [R246.64] ;  /* 0x00000004f6f07981 */ /* 0x001168000c1e1500 */
[----:B------:R0:W5:Y:S01]  /*31b0*/  LDG.E.U16 R241, [R66.64] ;  /* 0x0000000442f17981 */ /* 0x000162000c1e1500 */
[----:B-1----:R-:W-:-:S03]  /*31c0*/  IMAD.WIDE R64, R26, 0x2, R40 ;  /* 0x000000021a407825 */ /* 0x002fc600078e0228 */
[----:B------:R1:W5:Y:S04]  /*31d0*/  LDG.E.U16 R243, [R62.64] ;  /* 0x000000043ef37981 */ /* 0x000368000c1e1500 */
[----:B0-----:R0:W5:Y:S01]  /*31e0*/  LDG.E.U16 R247, [R60.64] ;  /* 0x000000043cf77981 */ /* 0x001162000c1e1500 */
[----:B------:R-:W-:-:S03]  /*31f0*/  IMAD.WIDE R66, R26, 0x2, R118 ;  /* 0x000000021a427825 */ /* 0x000fc600078e0276 */
[----:B------:R0:W5:Y:S01]  /*3200*/  LDG.E.U16 R249, [R58.64] ;  /* 0x000000043af97981 */ /* 0x000162000c1e1500 */
[----:B-1----:R-:W-:-:S03]  /*3210*/  IMAD.WIDE R62, R26, 0x2, R44 ;  /* 0x000000021a3e7825 */ /* 0x002fc600078e022c */
[----:B------:R1:W5:Y:S01]  /*3220*/  LDG.E.U16 R246, [R56.64] ;  /* 0x0000000438f67981 */ /* 0x000362000c1e1500 */
[----:B0-----:R-:W-:-:S03]  /*3230*/  IMAD.WIDE R60, R26, 0x2, R48 ;  /* 0x000000021a3c7825 */ /* 0x001fc600078e0230 */
[----:B------:R0:W5:Y:S01]  /*3240*/  LDG.E.U16 R251, [R250.64] ;  /* 0x00000004fafb7981 */ /* 0x000162000c1e1500 */
[----:B------:R-:W-:-:S03]  /*3250*/  IMAD.WIDE R58, R26, 0x2, R112 ;  /* 0x000000021a3a7825 */ /* 0x000fc600078e0270 */
[----:B------:R0:W5:Y:S01]  /*3260*/  LDG.E.U16 R66, [R66.64] ;  /* 0x0000000442427981 */ /* 0x000162000c1e1500 */
[----:B-1----:R-:W-:-:S03]  /*3270*/  IMAD.WIDE R56, R26, 0x2, R116 ;  /* 0x000000021a387825 */ /* 0x002fc600078e0274 */
[----:B------:R-:W5:Y:S04]  /*3280*/  LDG.E.U16 R64, [R64.64] ;  /* 0x0000000440407981 */ /* 0x000f68000c1e1500 */
[----:B------:R-:W5:Y:S04]  /*3290*/  LDG.E.U16 R62, [R62.64] ;  /* 0x000000043e3e7981 */ /* 0x000f68000c1e1500 */
[----:B------:R1:W5:Y:S04]  /*32a0*/  LDG.E.U16 R60, [R60.64] ;  /* 0x000000043c3c7981 */ /* 0x000368000c1e1500 */
[----:B0-----:R-:W5:Y:S04]  /*32b0*/  LDG.E.U16 R250, [R58.64] ;  /* 0x000000043afa7981 */ /* 0x001f68000c1e1500 */
[----:B------:R-:W5:Y:S01]  /*32c0*/  LDG.E.U16 R252, [R56.64] ;  /* 0x0000000438fc7981 */ /* 0x000f62000c1e1500 */
[----:B------:R-:W-:-:S02]  /*32d0*/  F2FP.PACK_AB R70, R141, R70 ;  /* 0x000000468d46723e */ /* 0x000fc400000000ff */
[----:B------:R-:W-:Y:S01]  /*32e0*/  F2FP.PACK_AB R67, R183, R182 ;  /* 0x000000b6b743723e */ /* 0x000fe200000000ff */
[----:B------:R-:W-:Y:S01]  /*32f0*/  LDS R141, [R15.X4+0x2080] ;  /* 0x002080000f8d7984 */ /* 0x000fe20000004800 */
[----:B------:R-:W-:-:S03]  /*3300*/  F2FP.PACK_AB R248, R184, R248 ;  /* 0x000000f8b8f8723e */ /* 0x000fc600000000ff */
[----:B------:R-:W-:Y:S04]  /*3310*/  LDS R184, [R15.X4+0x2000] ;  /* 0x002000000fb87984 */ /* 0x000fe80000004800 */
[----:B------:R-:W-:Y:S04]  /*3320*/  LDS R183, [R15.X4+0x2100] ;  /* 0x002100000fb77984 */ /* 0x000fe80000004800 */
[----:B------:R-:W-:Y:S04]  /*3330*/  LDS R182, [R15.X4+0x2180] ;  /* 0x002180000fb67984 */ /* 0x000fe80000004800 */
[----:B------:R-:W-:Y:S01]  /*3340*/  BAR.SYNC.DEFER_BLOCKING 0x0 ;  /* 0x0000000000007b1d */ /* 0x000fe20000010000 */
[----:B------:R-:W-:Y:S01]  /*3350*/  F2FP.PACK_AB R68, R69, R68 ;  /* 0x000000444544723e */ /* 0x000fe200000000ff */
[----:B-1----:R-:W-:Y:S01]  /*3360*/  FADD R61, -R121, R140 ;  /* 0x0000008c793d7221 */ /* 0x002fe20000000100 */
[----:B------:R-:W-:-:S04]  /*3370*/  IADD3 R6, R6, 0x20, RZ ;  /* 0x0000002006067810 */ /* 0x000fc80007ffe0ff */
[----:B------:R-:W-:Y:S01]  /*3380*/  ISETP.GE.AND P1, PT, R6, c[0x0][0x1d0], PT ;  /* 0x0000740006007a0c */ /* 0x000fe20003f26270 */
[----:B----4-:R-:W-:Y:S04]  /*3390*/  STS.U16 [R4+0x2000], R71 ;  /* 0x0020004704007388 */ /* 0x010fe80000000400 */
[----:B--2---:R-:W-:Y:S04]  /*33a0*/  STS.U16 [R4+0x2200], R73 ;  /* 0x0022004904007388 */ /* 0x004fe80000000400 */
[----:B---3--:R-:W-:Y:S04]  /*33b0*/  STS.U16 [R4+0x2600], R105 ;  /* 0x0026006904007388 */ /* 0x008fe80000000400 */
[----:B------:R-:W-:Y:S04]  /*33c0*/  STS.U16 [R4+0x2400], R75 ;  /* 0x0024004b04007388 */ /* 0x000fe80000000400 */
[----:B------:R-:W-:Y:S04]  /*33d0*/  STS.U16 [R4+0x2e00], R185 ;  /* 0x002e00b904007388 */ /* 0x000fe80000000400 */
[----:B------:R-:W-:Y:S04]  /*33e0*/  STS.U16 [R4+0x2a00], R109 ;  /* 0x002a006d04007388 */ /* 0x000fe80000000400 */
        /* <DEDUP_REMOVED lines=22> */
[----:B------:R-:W-:Y:S04]  /*3550*/  STS.U16 [R5+0x3900], R62 ;  /* 0x0039003e05007388 */ /* 0x000fe80000000400 */
[----:B------:R-:W-:Y:S04]  /*3560*/  STS.U16 [R5+0x3b00], R60 ;  /* 0x003b003c05007388 */ /* 0x000fe80000000400 */
[----:B------:R-:W-:Y:S04]  /*3570*/  STS.U16 [R5+0x3d00], R250 ;  /* 0x003d00fa05007388 */ /* 0x000fe80000000400 */
[----:B------:R-:W-:Y:S04]  /*3580*/  STS.U16 [R5+0x3f00], R252 ;  /* 0x003f00fc05007388 */ /* 0x000fe80000000400 */
[----:B------:R-:W-:Y:S04]  /*3590*/  STS [R17+0x4000], R68 ;  /* 0x0040004411007388 */ /* 0x000fe80000000800 */
[----:B------:R-:W-:Y:S04]  /*35a0*/  STS [R17+0x4200], R70 ;  /* 0x0042004611007388 */ /* 0x000fe80000000800 */
[----:B------:R-:W-:Y:S04]  /*35b0*/  STS [R17+0x4400], R67 ;  /* 0x0044004311007388 */ /* 0x000fe80000000800 */
[----:B------:R-:W-:Y:S04]  /*35c0*/  STS [R17+0x4600], R248 ;  /* 0x004600f811007388 */ /* 0x000fe80000000800 */
[----:B------:R-:W-:Y:S01]  /*35d0*/  BAR.SYNC.DEFER_BLOCKING 0x0 ;  /* 0x0000000000007b1d */ /* 0x000fe20000010000 */
[----:B0-----:R-:W-:-:S02]  /*35e0*/  FADD R64, -R120, R127 ;  /* 0x0000007f78407221 */ /* 0x001fc40000000100 */
[----:B------:R-:W-:Y:S02]  /*35f0*/  FMUL R104, R61, 1.4426950216293334961 ;  /* 0x3fb8aa3b3d687820 */ /* 0x000fe40000400000 */
[----:B------:R-:W-:Y:S02]  /*3600*/  FMUL R140, R64, 1.4426950216293334961 ;  /* 0x3fb8aa3b408c7820 */ /* 0x000fe40000400000 */
[----:B------:R0:W1:Y:S01]  /*3610*/  MUFU.EX2 R127, R104 ;  /* 0x00000068007f7308 */ /* 0x0000620000000800 */
[----:B------:R-:W-:Y:S04]  /*3620*/  LDSM.16.M88.4 R72, [R34+0x4000] ;  /* 0x004000002248783b */ /* 0x000fe80000000200 */
[----:B------:R-:W2:Y:S04]  /*3630*/  LDSM.16.M88.4 R56, [R18+0x2000] ;  /* 0x002000001238783b */ /* 0x000ea80000000200 */
[----:B------:R-:W3:Y:S04]  /*3640*/  LDSM.16.M88.4 R60, [R18+0x2800] ;  /* 0x00280000123c783b */ /* 0x000ee80000000200 */
[----:B------:R-:W4:Y:S04]  /*3650*/  LDSM.16.M88.4 R64, [R18+0x3000] ;  /* 0x003000001240783b */ /* 0x000f280000000200 */
[----:B------:R-:W5:Y:S01]  /*3660*/  LDSM.16.M88.4 R68, [R18+0x3800] ;  /* 0x003800001244783b */ /* 0x000f620000000200 */
[----:B------:R-:W1:Y:S03]  /*3670*/  MUFU.EX2 R140, R140 ;  /* 0x0000008c008c7308 */ /* 0x000e660000000800 */
[----:B0-----:R-:W0:Y:S01]  /*3680*/  LDSM.16.M88.4 R104, [R34+0x4400] ;  /* 0x004400002268783b */ /* 0x001e220000000200 */
[----:B------:R-:W-:-:S02]  /*3690*/  FADD R108, -R123, R126 ;  /* 0x0000007e7b6c7221 */ /* 0x000fc40000000100 */
[----:B------:R-:W-:Y:S02]  /*36a0*/  FADD R109, -R122, R37 ;  /* 0x000000257a6d7221 */ /* 0x000fe40000000100 */
[----:B------:R-:W-:Y:S02]  /*36b0*/  FMUL R37, R108, 1.4426950216293334961 ;  /* 0x3fb8aa3b6c257820 */ /* 0x000fe40000400000 */
[----:B------:R-:W-:Y:S02]  /*36c0*/  FMUL R109, R109, 1.4426950216293334961 ;  /* 0x3fb8aa3b6d6d7820 */ /* 0x000fe40000400000 */
[C---:B-1----:R-:W-:Y:S02]  /*36d0*/  FMUL R100, R127.reuse, R100 ;  /* 0x000000647f647220 */ /* 0x042fe40000400000 */
[----:B------:R-:W-:Y:S01]  /*36e0*/  FMUL R101, R127, R101 ;  /* 0x000000657f657220 */ /* 0x000fe20000400000 */
[----:B------:R-:W1:Y:S01]  /*36f0*/  MUFU.EX2 R37, R37 ;  /* 0x0000002500257308 */ /* 0x000e620000000800 */
[----:B------:R-:W-:-:S02]  /*3700*/  FMUL R102, R140, R102 ;  /* 0x000000668c667220 */ /* 0x000fc40000400000 */
[C---:B------:R-:W-:Y:S02]  /*3710*/  FMUL R103, R140.reuse, R103 ;  /* 0x000000678c677220 */ /* 0x040fe40000400000 */
[C---:B------:R-:W-:Y:S02]  /*3720*/  FMUL R96, R127.reuse, R96 ;  /* 0x000000607f607220 */ /* 0x040fe40000400000 */
[C---:B------:R-:W-:Y:S01]  /*3730*/  FMUL R97, R127.reuse, R97 ;  /* 0x000000617f617220 */ /* 0x040fe20000400000 */
[----:B------:R0:W0:Y:S01]  /*3740*/  MUFU.EX2 R126, R109 ;  /* 0x0000006d007e7308 */ /* 0x0000220000000800 */
[C---:B------:R-:W-:Y:S02]  /*3750*/  FMUL R98, R140.reuse, R98 ;  /* 0x000000628c627220 */ /* 0x040fe40000400000 */
[----:B------:R-:W-:Y:S02]  /*3760*/  FMUL R99, R140, R99 ;  /* 0x000000638c637220 */ /* 0x000fe40000400000 */
[----:B------:R-:W-:-:S02]  /*3770*/  FMUL R92, R127, R92 ;  /* 0x0000005c7f5c7220 */ /* 0x000fc40000400000 */
[C---:B------:R-:W-:Y:S02]  /*3780*/  FMUL R93, R127.reuse, R93 ;  /* 0x0000005d7f5d7220 */ /* 0x040fe40000400000 */
[C---:B------:R-:W-:Y:S02]  /*3790*/  FMUL R94, R140.reuse, R94 ;  /* 0x0000005e8c5e7220 */ /* 0x040fe40000400000 */
[C---:B------:R-:W-:Y:S02]  /*37a0*/  FMUL R95, R140.reuse, R95 ;  /* 0x0000005f8c5f7220 */ /* 0x040fe40000400000 */
[C---:B------:R-:W-:Y:S02]  /*37b0*/  FMUL R88, R127.reuse, R88 ;  /* 0x000000587f587220 */ /* 0x040fe40000400000 */
[----:B------:R-:W-:Y:S02]  /*37c0*/  FMUL R89, R127, R89 ;  /* 0x000000597f597220 */ /* 0x000fe40000400000 */
[----:B------:R-:W-:-:S02]  /*37d0*/  FMUL R90, R140, R90 ;  /* 0x0000005a8c5a7220 */ /* 0x000fc40000400000 */
[----:B------:R-:W-:Y:S01]  /*37e0*/  FMUL R91, R140, R91 ;  /* 0x0000005b8c5b7220 */ /* 0x000fe20000400000 */
[C---:B--2---:R-:W-:Y:S01]  /*37f0*/  HMMA.16816.F32 R100, R72.reuse, R56, R100 ;  /* 0x000000384864723c */ /* 0x044fe20000001864 */
[----:B0-----:R-:W0:Y:S07]  /*3800*/  LDSM.16.M88.4 R108, [R23+0x4000] ;  /* 0x00400000176c783b */ /* 0x001e2e0000000200 */
[C---:B---3--:R-:W-:Y:S08]  /*3810*/  HMMA.16816.F32 R96, R72.reuse, R60, R96 ;  /* 0x0000003c4860723c */ /* 0x048ff00000001860 */
[C---:B----4-:R-:W-:Y:S08]  /*3820*/  HMMA.16816.F32 R92, R72.reuse, R64, R92 ;  /* 0x00000040485c723c */ /* 0x050ff0000000185c */
[----:B-----5:R-:W-:Y:S01]  /*3830*/  HMMA.16816.F32 R88, R72, R68, R88 ;  /* 0x000000444858723c */ /* 0x020fe20000001858 */
[----:B------:R-:W2:Y:S01]  /*3840*/  LDSM.16.M88.4 R72, [R23+0x4400] ;  /* 0x004400001748783b */ /* 0x000ea20000000200 */
[----:B-1----:R-:W-:-:S02]  /*3850*/  FMUL R84, R37, R84 ;  /* 0x0000005425547220 */ /* 0x002fc40000400000 */
[C---:B------:R-:W-:Y:S02]  /*3860*/  FMUL R85, R37.reuse, R85 ;  /* 0x0000005525557220 */ /* 0x040fe40000400000 */
[C---:B------:R-:W-:Y:S02]  /*3870*/  FMUL R86, R126.reuse, R86 ;  /* 0x000000567e567220 */ /* 0x040fe40000400000 */
[C---:B------:R-:W-:Y:S02]  /*3880*/  FMUL R87, R126.reuse, R87 ;  /* 0x000000577e577220 */ /* 0x040fe40000400000 */
        /* <DEDUP_REMOVED lines=9> */
[----:B------:R-:W-:Y:S02]  /*3920*/  FMUL R53, R37, R53 ;  /* 0x0000003525357220 */ /* 0x000fe40000400000 */
[C---:B------:R-:W-:Y:S02]  /*3930*/  FMUL R54, R126.reuse, R54 ;  /* 0x000000367e367220 */ /* 0x040fe40000400000 */
[----:B------:R-:W-:Y:S01]  /*3940*/  FMUL R55, R126, R55 ;  /* 0x000000377e377220 */ /* 0x000fe20000400000 */
[C---:B------:R-:W-:Y:S08]  /*3950*/  HMMA.16816.F32 R84, R104.reuse, R56, R84 ;  /* 0x000000386854723c */ /* 0x040ff00000001854 */
[C---:B------:R-:W-:Y:S08]  /*3960*/  HMMA.16816.F32 R80, R104.reuse, R60, R80 ;  /* 0x0000003c6850723c */ /* 0x040ff00000001850 */
[C---:B------:R-:W-:Y:S08]  /*3970*/  HMMA.16816.F32 R76, R104.reuse, R64, R76 ;  /* 0x00000040684c723c */ /* 0x040ff0000000184c */
[----:B------:R-:W-:Y:S01]  /*3980*/  HMMA.16816.F32 R52, R104, R68, R52 ;  /* 0x000000446834723c */ /* 0x000fe20000001834 */
[----:B------:R-:W-:Y:S01]  /*3990*/  MOV R57, 0x20 ;  /* 0x0000002000397802 */ /* 0x000fe20000000f00 */
[----:B------:R-:W-:Y:S01]  /*39a0*/  FFMA R7, R127, R7, R184 ;  /* 0x000000077f077223 */ /* 0x000fe200000000b8 */
[----:B------:R-:W-:Y:S01]  /*39b0*/  MOV R127, R120 ;  /* 0x00000078007f7202 */ /* 0x000fe20000000f00 */
[----:B------:R-:W-:-:S02]  /*39c0*/  FFMA R8, R140, R8, R141 ;  /* 0x000000088c087223 */ /* 0x000fc4000000008d */
[----:B------:R-:W-:Y:S02]  /*39d0*/  FFMA R36, R37, R36, R183 ;  /* 0x0000002425247223 */ /* 0x000fe400000000b7 */
[----:B0-----:R-:W-:Y:S01]  /*39e0*/  HMMA.16816.F32 R100, R108, R58, R100 ;  /* 0x0000003a6c64723c */ /* 0x001fe20000001864 */
[----:B------:R-:W-:Y:S01]  /*39f0*/  FFMA R35, R126, R35, R182 ;  /* 0x000000237e237223 */ /* 0x000fe200000000b6 */
[----:B------:R-:W-:Y:S01]  /*3a00*/  MOV R37, R122 ;  /* 0x0000007a00257202 */ /* 0x000fe20000000f00 */
[C---:B------:R-:W-:Y:S02]  /*3a10*/  IMAD R26, R57.reuse, c[0x0][0x1b4], R26 ;  /* 0x00006d00391a7a24 */ /* 0x040fe400078e021a */
[----:B------:R-:W-:-:S03]  /*3a20*/  IMAD R22, R57, c[0x0][0x1a4], R22 ;  /* 0x0000690039167a24 */ /* 0x000fc600078e0216 */
[----:B------:R-:W-:Y:S01]  /*3a30*/  HMMA.16816.F32 R96, R108, R62, R96 ;  /* 0x0000003e6c60723c */ /* 0x000fe20000001860 */
[----:B------:R-:W-:Y:S02]  /*3a40*/  IMAD.MOV.U32 R140, RZ, RZ, R121 ;  /* 0x000000ffff8c7224 */ /* 0x000fe400078e0079 */
[----:B------:R-:W-:-:S05]  /*3a50*/  IMAD.MOV.U32 R126, RZ, RZ, R123 ;  /* 0x000000ffff7e7224 */ /* 0x000fca00078e007b */
[C---:B------:R-:W-:Y:S08]  /*3a60*/  HMMA.16816.F32 R92, R108.reuse, R66, R92 ;  /* 0x000000426c5c723c */ /* 0x040ff0000000185c */
[----:B------:R-:W-:Y:S08]  /*3a70*/  HMMA.16816.F32 R88, R108, R70, R88 ;  /* 0x000000466c58723c */ /* 0x000ff00000001858 */
[C---:B--2---:R-:W-:Y:S08]  /*3a80*/  HMMA.16816.F32 R84, R72.reuse, R58, R84 ;  /* 0x0000003a4854723c */ /* 0x044ff00000001854 */
[C---:B------:R-:W-:Y:S08]  /*3a90*/  HMMA.16816.F32 R80, R72.reuse, R62, R80 ;  /* 0x0000003e4850723c */ /* 0x040ff00000001850 */
[C---:B------:R-:W-:Y:S08]  /*3aa0*/  HMMA.16816.F32 R76, R72.reuse, R66, R76 ;  /* 0x00000042484c723c */ /* 0x040ff0000000184c */
[----:B------:R-:W-:Y:S01]  /*3ab0*/  HMMA.16816.F32 R52, R72, R70, R52 ;  /* 0x000000464834723c */ /* 0x000fe20000001834 */
[----:B------:R-:W-:Y:S01]  /*3ac0*/  @P1 CALL.REL.NOINC `(.L_x_0) ;  /* 0x0000001000001944 */ /* 0x000fe20003c00000 */
[----:B------:R-:W-:Y:S06]  /*3ad0*/  BRA `(.L_x_1) ;  /* 0xffffe49000007947 */ /* 0x000fec000383ffff */
.L_x_0:
[----:B------:R-:W-:-:S06]  /*3ae0*/  NOP ;  /* 0x0000000000007918 */ /* 0x000fcc0000000000 */
[----:B------:R-:W-:Y:S01]  /*3af0*/  IMAD.MOV.U32 R30, RZ, RZ, c[0x0][0x1c8] ;  /* 0x00007200ff1e7624 */ /* 0x000fe200078e00ff */
[----:B------:R-:W-:Y:S01]  /*3b00*/  ISETP.GE.U32.AND P0, PT, R9, 0x20, PT ;  /* 0x000000200900780c */ /* 0x000fe20003f06070 */
[----:B------:R-:W-:Y:S01]  /*3b10*/  IMAD.SHL.U32 R5, R0, 0x10, RZ ;  /* 0x0000001000057824 */ /* 0x000fe200078e00ff */
[----:B------:R-:W-:Y:S01]  /*3b20*/  LOP3.LUT R9, R10, 0x180, RZ, 0xc0, !PT ;  /* 0x000001800a097812 */ /* 0x000fe200078ec0ff */
[----:B------:R-:W-:Y:S01]  /*3b30*/  IMAD R4, R2, c[0x0][0x1c0], RZ ;  /* 0x0000700002047a24 */ /* 0x000fe200078e02ff */
[C---:B------:R-:W-:Y:S01]  /*3b40*/  LEA R16, R30.reuse, R13, 0x2 ;  /* 0x0000000d1e107211 */ /* 0x040fe200078e10ff */
[----:B------:R-:W-:Y:S01]  /*3b50*/  IMAD.MOV.U32 R125, RZ, RZ, R101 ;  /* 0x000000ffff7d7224 */ /* 0x000fe200078e0065 */
[--C-:B------:R-:W-:Y:S01]  /*3b60*/  SHF.R.S32.HI R15, RZ, 0x4, R0.reuse ;  /* 0x00000004ff0f7819 */ /* 0x100fe20000011400 */
[----:B------:R-:W-:Y:S01]  /*3b70*/  IMAD.MOV.U32 R117, RZ, RZ, R97 ;  /* 0x000000ffff757224 */ /* 0x000fe200078e0061 */
[----:B------:R-:W-:Y:S01]  /*3b80*/  LOP3.LUT R28, R9, 0x48, R0, 0xf8, !PT ;  /* 0x00000048091c7812 */ /* 0x000fe200078ef800 */
[----:B------:R-:W-:Y:S01]  /*3b90*/  IMAD R17, R30, 0x4, R16 ;  /* 0x000000041e117824 */ /* 0x000fe200078e0210 */
[----:B------:R-:W-:Y:S01]  /*3ba0*/  SHF.L.U32 R6, R0, 0x9, RZ ;  /* 0x0000000900067819 */ /* 0x000fe200000006ff */
[----:B------:R-:W-:Y:S01]  /*3bb0*/  IMAD.MOV.U32 R97, RZ, RZ, R89 ;  /* 0x000000ffff617224 */ /* 0x000fe200078e0059 */
[----:B------:R-:W-:Y:S01]  /*3bc0*/  SHF.R.U32.HI R10, RZ, 0x1, R0 ;  /* 0x00000001ff0a7819 */ /* 0x000fe20000011600 */
[----:B------:R-:W-:Y:S01]  /*3bd0*/  IMAD.MOV.U32 R115, RZ, RZ, R92 ;  /* 0x000000ffff737224 */ /* 0x000fe200078e005c */
[C---:B------:R-:W-:Y:S01]  /*3be0*/  LEA R18, R30.reuse, R17, 0x2 ;  /* 0x000000111e127211 */ /* 0x040fe200078e10ff */
[----:B------:R-:W-:Y:S01]  /*3bf0*/  IMAD.MOV.U32 R92, RZ, RZ, R52 ;  /* 0x000000ffff5c7224 */ /* 0x000fe200078e0034 */
[----:B------:R-:W-:Y:S01]  /*3c00*/  LOP3.LUT R9, R5, 0x70, RZ, 0xc0, !PT ;  /* 0x0000007005097812 */ /* 0x000fe200078ec0ff */
[----:B------:R-:W-:Y:S01]  /*3c10*/  IMAD.MOV.U32 R126, RZ, RZ, R94 ;  /* 0x000000ffff7e7224 */ /* 0x000fe200078e005e */
[----:B------:R-:W-:Y:S01]  /*3c20*/  SGXT R0, R15, 0x1 ;  /* 0x000000010f00781a */ /* 0x000fe20000000200 */
[----:B------:R-:W-:Y:S01]  /*3c30*/  IMAD R19, R30, 0x4, R18 ;  /* 0x000000041e137824 */ /* 0x000fe200078e0212 */
[----:B------:R-:W-:Y:S01]  /*3c40*/  LOP3.LUT R27, R9, 0x1800, R6, 0xf8, !PT ;  /* 0x00001800091b7812 */ /* 0x000fe200078ef806 */
[----:B------:R-:W-:Y:S01]  /*3c50*/  IMAD R6, R3, c[0x0][0x1c4], RZ ;  /* 0x0000710003067a24 */ /* 0x000fe200078e02ff */
[----:B------:R-:W-:Y:S01]  /*3c60*/  LOP3.LUT R10, R10, 0xc, RZ, 0xc0, !PT ;  /* 0x0000000c0a0a7812 */ /* 0x000fe200078ec0ff */
[----:B------:R-:W-:Y:S01]  /*3c70*/  IMAD.MOV.U32 R94, RZ, RZ, R77 ;  /* 0x000000ffff5e7224 */ /* 0x000fe200078e004d */
[----:B------:R-:W-:Y:S01]  /*3c80*/  LEA R20, R30, R19, 0x2 ;  /* 0x000000131e147211 */ /* 0x000fe200078e10ff */
[----:B------:R-:W-:Y:S01]  /*3c90*/  IMAD.MOV.U32 R132, RZ, RZ, R103 ;  /* 0x000000ffff847224 */ /* 0x000fe200078e0067 */
[----:B------:R-:W-:Y:S01]  /*3ca0*/  LOP3.LUT R5, R0, 0x840, RZ, 0xc0, !PT ;  /* 0x0000084000057812 */ /* 0x000fe200078ec0ff */
[----:B------:R-:W-:Y:S01]  /*3cb0*/  IMAD.MOV.U32 R128, RZ, RZ, R99 ;  /* 0x000000ffff807224 */ /* 0x000fe200078e0063 */
[----:B------:R-:W-:Y:S01]  /*3cc0*/  IADD3 R0, R9, R10, RZ ;  /* 0x0000000a09007210 */ /* 0x000fe20007ffe0ff */
[----:B------:R-:W-:Y:S01]  /*3cd0*/  IMAD R21, R30, 0x4, R20 ;  /* 0x000000041e157824 */ /* 0x000fe200078e0214 */
[----:B------:R-:W-:Y:S01]  /*3ce0*/  LOP3.LUT R15, R5, 0x40, R12, 0x78, !PT ;  /* 0x00000040050f7812 */ /* 0x000fe200078e780c */
[----:B------:R-:W-:Y:S01]  /*3cf0*/  IMAD.HI R9, R6, 0x2, RZ ;  /* 0x0000000206097827 */ /* 0x000fe200078e02ff */
[----:B------:R-:W-:Y:S01]  /*3d00*/  SHF.L.U32 R5, R4, 0x1, RZ ;  /* 0x0000000104057819 */ /* 0x000fe200000006ff */
[----:B------:R-:W-:Y:S01]  /*3d10*/  BAR.SYNC.DEFER_BLOCKING 0x0 ;  /* 0x0000000000007b1d */ /* 0x000fe20000010000 */
[----:B------:R-:W-:Y:S01]  /*3d20*/  LEA R22, R30, R21, 0x2 ;  /* 0x000000151e167211 */ /* 0x000fe200078e10ff */
[----:B------:R-:W-:Y:S01]  /*3d30*/  IMAD.HI R4, R4, 0x2, RZ ;  /* 0x0000000204047827 */ /* 0x000fe200078e02ff */
[----:B------:R-:W-:-:S02]  /*3d40*/  SHF.L.U32 R10, R6, 0x1, RZ ;  /* 0x00000001060a7819 */ /* 0x000fc400000006ff */
[----:B------:R-:W-:Y:S01]  /*3d50*/  LOP3.LUT R34, R14, 0x38, R11, 0xf8, !PT ;  /* 0x000000380e227812 */ /* 0x000fe200078ef80b */
[----:B------:R-:W-:Y:S01]  /*3d60*/  IMAD R23, R30, 0x4, R22 ;  /* 0x000000041e177824 */ /* 0x000fe200078e0216 */
[----:B------:R-:W-:Y:S02]  /*3d70*/  IADD3 R110, P1, P2, R10, c[0x0][0x178], R5 ;  /* 0x00005e000a6e7a10 */ /* 0x000fe40007a3e005 */
[----:B------:R-:W-:Y:S01]  /*3d80*/  LOP3.LUT R6, R27, R28, RZ, 0x3c, !PT ;  /* 0x0000001c1b067212 */ /* 0x000fe200078e3cff */
[C---:B------:R-:W-:Y:S01]  /*3d90*/  IMAD R24, R30.reuse, 0x4, R23 ;  /* 0x000000041e187824 */ /* 0x040fe200078e0217 */
[----:B------:R-:W-:Y:S02]  /*3da0*/  IADD3.X R112, R9, c[0x0][0x17c], R4, P1, P2 ;  /* 0x00005f0009707a10 */ /* 0x000fe40000fe4404 */
[-C--:B------:R-:W-:Y:S01]  /*3db0*/  LEA R14, P1, R13, R110.reuse, 0x1 ;  /* 0x0000006e0d0e7211 */ /* 0x080fe200078208ff */
[----:B------:R-:W-:Y:S01]  /*3dc0*/  IMAD R25, R30, 0x4, R24 ;  /* 0x000000041e197824 */ /* 0x000fe200078e0218 */
[----:B------:R-:W-:-:S02]  /*3dd0*/  LEA R12, P2, R16, R110, 0x1 ;  /* 0x0000006e100c7211 */ /* 0x000fc400078408ff */
[----:B------:R-:W-:Y:S01]  /*3de0*/  LOP3.LUT R34, R15, R34, RZ, 0xfc, !PT ;  /* 0x000000220f227212 */ /* 0x000fe200078efcff */
[----:B------:R-:W-:Y:S01]  /*3df0*/  IMAD R26, R30, 0x4, R25 ;  /* 0x000000041e1a7824 */ /* 0x000fe200078e0219 */
[-C--:B------:R-:W-:Y:S02]  /*3e00*/  LEA.HI.X.SX32 R15, R13, R112.reuse, 0x1, P1 ;  /* 0x000000700d0f7211 */ /* 0x080fe400008f0eff */
[----:B------:R-:W-:Y:S02]  /*3e10*/  LEA.HI.X.SX32 R13, R16, R112, 0x1, P2 ;  /* 0x00000070100d7211 */ /* 0x000fe400010f0eff */
[----:B------:R-:W-:Y:S02]  /*3e20*/  LEA R10, R30, R26, 0x2 ;  /* 0x0000001a1e0a7211 */ /* 0x000fe400078e10ff */
[CC--:B------:R-:W-:Y:S02]  /*3e30*/  LEA R4, P3, R17.reuse, R110.reuse, 0x1 ;  /* 0x0000006e11047211 */ /* 0x0c0fe400078608ff */
[----:B------:R-:W-:Y:S01]  /*3e40*/  LEA R108, P1, R18, R110, 0x1 ;  /* 0x0000006e126c7211 */ /* 0x000fe200078208ff */
[----:B------:R-:W-:Y:S01]  /*3e50*/  IMAD R9, R30, 0x4, R10 ;  /* 0x000000041e097824 */ /* 0x000fe200078e020a */
[----:B------:R-:W-:-:S02]  /*3e60*/  LEA.HI.X.SX32 R5, R17, R112, 0x1, P3 ;  /* 0x0000007011057211 */ /* 0x000fc400018f0eff */
[----:B------:R-:W-:Y:S02]  /*3e70*/  LEA.HI.X.SX32 R109, R18, R112, 0x1, P1 ;  /* 0x00000070126d7211 */ /* 0x000fe400008f0eff */
[----:B------:R-:W-:Y:S02]  /*3e80*/  LEA R27, R30, R9, 0x2 ;  /* 0x000000091e1b7211 */ /* 0x000fe400078e10ff */
[CC--:B------:R-:W-:Y:S02]  /*3e90*/  LEA R106, P1, R19.reuse, R110.reuse, 0x1 ;  /* 0x0000006e136a7211 */ /* 0x0c0fe400078208ff */
[----:B------:R-:W-:Y:S01]  /*3ea0*/  LEA R104, P2, R20, R110, 0x1 ;  /* 0x0000006e14687211 */ /* 0x000fe200078408ff */
[----:B------:R-:W-:Y:S01]  /*3eb0*/  IMAD R16, R30, 0x4, R27 ;  /* 0x000000041e107824 */ /* 0x000fe200078e021b */
[----:B------:R-:W-:Y:S02]  /*3ec0*/  LEA.HI.X.SX32 R107, R19, R112, 0x1, P1 ;  /* 0x00000070136b7211 */ /* 0x000fe400008f0eff */
[----:B------:R-:W-:-:S02]  /*3ed0*/  LEA R74, P3, R21, R110, 0x1 ;  /* 0x0000006e154a7211 */ /* 0x000fc400078608ff */
[----:B------:R-:W-:Y:S02]  /*3ee0*/  LEA R17, R30, R16, 0x2 ;  /* 0x000000101e117211 */ /* 0x000fe400078e10ff */
[-C--:B------:R-:W-:Y:S02]  /*3ef0*/  LEA.HI.X.SX32 R105, R20, R112.reuse, 0x1, P2 ;  /* 0x0000007014697211 */ /* 0x080fe400010f0eff */
[----:B------:R-:W-:Y:S01]  /*3f00*/  LEA.HI.X.SX32 R75, R21, R112, 0x1, P3 ;  /* 0x00000070154b7211 */ /* 0x000fe200018f0eff */
[----:B------:R-:W-:Y:S01]  /*3f10*/  IMAD R18, R30, 0x4, R17 ;  /* 0x000000041e127824 */ /* 0x000fe200078e0211 */
[-C--:B------:R-:W-:Y:S02]  /*3f20*/  LEA R68, P3, R24, R110.reuse, 0x1 ;  /* 0x0000006e18447211 */ /* 0x080fe400078608ff */
[----:B------:R-:W-:Y:S02]  /*3f30*/  LEA R72, P1, R22, R110, 0x1 ;  /* 0x0000006e16487211 */ /* 0x000fe400078208ff */
[----:B------:R-:W-:-:S02]  /*3f40*/  LEA R19, R30, R18, 0x2 ;  /* 0x000000121e137211 */ /* 0x000fc400078e10ff */
[----:B------:R-:W-:Y:S02]  /*3f50*/  LEA.HI.X.SX32 R69, R24, R112, 0x1, P3 ;  /* 0x0000007018457211 */ /* 0x000fe400018f0eff */
[----:B------:R-:W-:Y:S01]  /*3f60*/  LEA R62, P3, R10, R110, 0x1 ;  /* 0x0000006e0a3e7211 */ /* 0x000fe200078608ff */
[----:B------:R-:W-:Y:S01]  /*3f70*/  IMAD R20, R30, 0x4, R19 ;  /* 0x000000041e147824 */ /* 0x000fe200078e0213 */
[-C--:B------:R-:W-:Y:S02]  /*3f80*/  LEA.HI.X.SX32 R73, R22, R112.reuse, 0x1, P1 ;  /* 0x0000007016497211 */ /* 0x080fe400008f0eff */
[----:B------:R-:W-:Y:S02]  /*3f90*/  LEA.HI.X.SX32 R63, R10, R112, 0x1, P3 ;  /* 0x000000700a3f7211 */ /* 0x000fe400018f0eff */
[----:B------:R-:W-:Y:S02]  /*3fa0*/  LEA R21, R30, R20, 0x2 ;  /* 0x000000141e157211 */ /* 0x000fe400078e10ff */
[----:B------:R-:W-:-:S02]  /*3fb0*/  LEA R70, P2, R23, R110, 0x1 ;  /* 0x0000006e17467211 */ /* 0x000fc400078408ff */
[----:B------:R-:W-:Y:S01]  /*3fc0*/  LEA R66, P1, R25, R110, 0x1 ;  /* 0x0000006e19427211 */ /* 0x000fe200078208ff */
[C---:B------:R-:W-:Y:S01]  /*3fd0*/  IMAD R10, R30.reuse, 0x4, R21 ;  /* 0x000000041e0a7824 */ /* 0x040fe200078e0215 */
[-C--:B------:R-:W-:Y:S02]  /*3fe0*/  LEA.HI.X.SX32 R71, R23, R112.reuse, 0x1, P2 ;  /* 0x0000007017477211 */ /* 0x080fe400010f0eff */
[----:B------:R-:W-:Y:S02]  /*3ff0*/  LEA.HI.X.SX32 R67, R25, R112, 0x1, P1 ;  /* 0x0000007019437211 */ /* 0x000fe400008f0eff */
[C---:B------:R-:W-:Y:S02]  /*4000*/  LEA R56, P1, R9.reuse, R110, 0x1 ;  /* 0x0000006e09387211 */ /* 0x040fe400078208ff */
[----:B------:R-:W-:Y:S02]  /*4010*/  LEA R23, R30, R10, 0x2 ;  /* 0x0000000a1e177211 */ /* 0x000fe400078e10ff */
[----:B------:R-:W-:-:S02]  /*4020*/  LEA.HI.X.SX32 R57, R9, R112, 0x1, P1 ;  /* 0x0000007009397211 */ /* 0x000fc400008f0eff */
[-C--:B------:R-:W-:Y:S01]  /*4030*/  LEA R58, P3, R16, R110.reuse, 0x1 ;  /* 0x0000006e103a7211 */ /* 0x080fe200078608ff */
[----:B------:R-:W-:Y:S01]  /*4040*/  IMAD R9, R30, 0x4, R23 ;  /* 0x000000041e097824 */ /* 0x000fe200078e0217 */
[----:B------:R-:W-:Y:S02]  /*4050*/  LEA R64, P2, R26, R110, 0x1 ;  /* 0x0000006e1a407211 */ /* 0x000fe400078408ff */
[----:B------:R-:W-:Y:S02]  /*4060*/  LEA.HI.X.SX32 R59, R16, R112, 0x1, P3 ;  /* 0x00000070103b7211 */ /* 0x000fe400018f0eff */
[----:B------:R-:W-:Y:S02]  /*4070*/  LEA R48, P1, R17, R110, 0x1 ;  /* 0x0000006e11307211 */ /* 0x000fe400078208ff */
[----:B------:R-:W-:Y:S02]  /*4080*/  LEA R16, R30, R9, 0x2 ;  /* 0x000000091e107211 */ /* 0x000fe400078e10ff */
[----:B------:R-:W-:-:S02]  /*4090*/  LEA.HI.X.SX32 R65, R26, R112, 0x1, P2 ;  /* 0x000000701a417211 */ /* 0x000fc400010f0eff */
[----:B------:R-:W-:Y:S01]  /*40a0*/  LEA.HI.X.SX32 R49, R17, R112, 0x1, P1 ;  /* 0x0000007011317211 */ /* 0x000fe200008f0eff */
[----:B------:R-:W-:Y:S01]  /*40b0*/  IMAD R17, R30, 0x4, R16 ;  /* 0x000000041e117824 */ /* 0x000fe200078e0210 */
[-C--:B------:R-:W-:Y:S02]  /*40c0*/  LEA R60, P2, R27, R110.reuse, 0x1 ;  /* 0x0000006e1b3c7211 */ /* 0x080fe400078408ff */
[----:B------:R-:W-:Y:S02]  /*40d0*/  LEA R40, P3, R19, R110, 0x1 ;  /* 0x0000006e13287211 */ /* 0x000fe400078608ff */
[-C--:B------:R-:W-:Y:S02]  /*40e0*/  LEA.HI.X.SX32 R61, R27, R112.reuse, 0x1, P2 ;  /* 0x000000701b3d7211 */ /* 0x080fe400010f0eff */
[----:B------:R-:W-:Y:S02]  /*40f0*/  LEA.HI.X.SX32 R41, R19, R112, 0x1, P3 ;  /* 0x0000007013297211 */ /* 0x000fe400018f0eff */
[----:B------:R-:W-:-:S02]  /*4100*/  LEA R44, P2, R18, R110, 0x1 ;  /* 0x0000006e122c7211 */ /* 0x000fc400078408ff */
[----:B------:R-:W-:Y:S02]  /*4110*/  LEA R26, P3, R10, R110, 0x1 ;  /* 0x0000006e0a1a7211 */ /* 0x000fe400078608ff */
[----:B------:R-:W-:Y:S02]  /*4120*/  LEA R24, R30, R17, 0x2 ;  /* 0x000000111e187211 */ /* 0x000fe400078e10ff */
[-C--:B------:R-:W-:Y:S02]  /*4130*/  LEA.HI.X.SX32 R45, R18, R112.reuse, 0x1, P2 ;  /* 0x00000070122d7211 */ /* 0x080fe400010f0eff */
[----:B------:R-:W-:Y:S01]  /*4140*/  LEA.HI.X.SX32 R27, R10, R112, 0x1, P3 ;  /* 0x000000700a1b7211 */ /* 0x000fe200018f0eff */
[----:B------:R-:W-:Y:S01]  /*4150*/  IMAD R10, R30, 0x4, R24 ;  /* 0x000000041e0a7824 */ /* 0x000fe200078e0218 */
[-C--:B------:R-:W-:Y:S02]  /*4160*/  LEA R28, P2, R21, R110.reuse, 0x1 ;  /* 0x0000006e151c7211 */ /* 0x080fe400078408ff */
[----:B------:R-:W-:-:S02]  /*4170*/  LEA R32, P1, R20, R110, 0x1 ;  /* 0x0000006e14207211 */ /* 0x000fc400078208ff */
[----:B------:R-:W-:Y:S02]  /*4180*/  LEA.HI.X.SX32 R29, R21, R112, 0x1, P2 ;  /* 0x00000070151d7211 */ /* 0x000fe400010f0eff */
[C---:B------:R-:W-:Y:S02]  /*4190*/  LEA R18, P2, R9.reuse, R110, 0x1 ;  /* 0x0000006e09127211 */ /* 0x040fe400078408ff */
[----:B------:R-:W-:Y:S02]  /*41a0*/  LEA R21, R30, R10, 0x2 ;  /* 0x0000000a1e157211 */ /* 0x000fe400078e10ff */
[----:B------:R-:W-:Y:S02]  /*41b0*/  LEA.HI.X.SX32 R19, R9, R112, 0x1, P2 ;  /* 0x0000007009137211 */ /* 0x000fe400010f0eff */
[-C--:B------:R-:W-:Y:S01]  /*41c0*/  LEA R50, P3, R16, R110.reuse, 0x1 ;  /* 0x0000006e10327211 */ /* 0x080fe200078608ff */
[----:B------:R-:W-:Y:S01]  /*41d0*/  IMAD R9, R30, 0x4, R21 ;  /* 0x000000041e097824 */ /* 0x000fe200078e0215 */
[----:B------:R-:W-:-:S02]  /*41e0*/  LEA R42, P2, R24, R110, 0x1 ;  /* 0x0000006e182a7211 */ /* 0x000fc400078408ff */
[----:B------:R-:W-:Y:S02]  /*41f0*/  LEA.HI.X.SX32 R33, R20, R112, 0x1, P1 ;  /* 0x0000007014217211 */ /* 0x000fe400008f0eff */
[----:B------:R-:W-:Y:S02]  /*4200*/  LEA R22, P1, R23, R110, 0x1 ;  /* 0x0000006e17167211 */ /* 0x000fe400078208ff */
[-C--:B------:R-:W-:Y:S02]  /*4210*/  LEA.HI.X.SX32 R51, R16, R112.reuse, 0x1, P3 ;  /* 0x0000007010337211 */ /* 0x080fe400018f0eff */
[----:B------:R-:W-:Y:S02]  /*4220*/  LEA.HI.X.SX32 R43, R24, R112, 0x1, P2 ;  /* 0x00000070182b7211 */ /* 0x000fe400010f0eff */
[----:B------:R-:W-:Y:S02]  /*4230*/  MOV R136, R7 ;  /* 0x0000000700887202 */ /* 0x000fe40000000f00 */
[----:B------:R-:W-:-:S02]  /*4240*/  LEA R38, P3, R10, R110, 0x1 ;  /* 0x0000006e0a267211 */ /* 0x000fc400078608ff */
[----:B------:R-:W-:Y:S01]  /*4250*/  LEA R24, P2, R9, R110, 0x1 ;  /* 0x0000006e09187211 */ /* 0x000fe200078408ff */
[----:B------:R-:W-:Y:S01]  /*4260*/  FMUL R7, R136, 8388608 ;  /* 0x4b00000088077820 */ /* 0x000fe20000400000 */
[----:B------:R-:W-:Y:S02]  /*4270*/  LEA R37, R30, R9, 0x2 ;  /* 0x000000091e257211 */ /* 0x000fe400078e10ff */
[----:B------:R-:W-:Y:S02]  /*4280*/  LEA.HI.X.SX32 R23, R23, R112, 0x1, P1 ;  /* 0x0000007017177211 */ /* 0x000fe400008f0eff */
[----:B------:R-:W-:Y:S02]  /*4290*/  LEA R46, P1, R17, R110, 0x1 ;  /* 0x0000006e112e7211 */ /* 0x000fe400078208ff */
[-C--:B------:R-:W-:Y:S01]  /*42a0*/  LEA.HI.X.SX32 R39, R10, R112.reuse, 0x1, P3 ;  /* 0x000000700a277211 */ /* 0x080fe200018f0eff */
[----:B------:R-:W-:Y:S01]  /*42b0*/  IMAD R10, R30, 0x4, R37 ;  /* 0x000000041e0a7824 */ /* 0x000fe200078e0225 */
[----:B------:R-:W-:-:S02]  /*42c0*/  LEA.HI.X.SX32 R25, R9, R112, 0x1, P2 ;  /* 0x0000007009197211 */ /* 0x000fc400010f0eff */
[----:B------:R-:W-:Y:S01]  /*42d0*/  MOV R124, R95 ;  /* 0x0000005f007c7202 */ /* 0x000fe20000000f00 */
[----:B------:R-:W-:Y:S01]  /*42e0*/  IMAD.MOV.U32 R95, RZ, RZ, R8 ;  /* 0x000000ffff5f7224 */ /* 0x000fe200078e0008 */
[----:B------:R-:W-:Y:S02]  /*42f0*/  LEA R16, P3, R37, R110, 0x1 ;  /* 0x0000006e25107211 */ /* 0x000fe400078608ff */
[----:B------:R-:W-:Y:S01]  /*4300*/  FSETP.GEU.AND P2, PT, R136, 1.175494350822287508e-38, PT ;  /* 0x008000008800780b */ /* 0x000fe20003f4e000 */
[----:B------:R-:W-:Y:S01]  /*4310*/  FMUL R8, R95, 8388608 ;  /* 0x4b0000005f087820 */ /* 0x000fe20000400000 */
[-C--:B------:R-:W-:Y:S02]  /*4320*/  LEA.HI.X.SX32 R47, R17, R112.reuse, 0x1, P1 ;  /* 0x00000070112f7211 */ /* 0x080fe400008f0eff */
[----:B------:R-:W-:Y:S02]  /*4330*/  LEA.HI.X.SX32 R17, R37, R112, 0x1, P3 ;  /* 0x0000007025117211 */ /* 0x000fe400018f0eff */
[----:B------:R-:W-:-:S02]  /*4340*/  FSEL R7, R7, R136, !P2 ;  /* 0x0000008807077208 */ /* 0x000fc40005000000 */
[----:B------:R-:W-:Y:S02]  /*4350*/  FSETP.GEU.AND P3, PT, R95, 1.175494350822287508e-38, PT ;  /* 0x008000005f00780b */ /* 0x000fe40003f6e000 */
[-C--:B------:R-:W-:Y:S02]  /*4360*/  LEA R30, P1, R21, R110.reuse, 0x1 ;  /* 0x0000006e151e7211 */ /* 0x080fe400078208ff */
[----:B------:R-:W-:Y:S02]  /*4370*/  LEA R20, P4, R10, R110, 0x1 ;  /* 0x0000006e0a147211 */ /* 0x000fe400078808ff */
[----:B------:R-:W-:Y:S01]  /*4380*/  MOV R118, R90 ;  /* 0x0000005a00767202 */ /* 0x000fe20000000f00 */
[----:B------:R-:W-:Y:S01]  /*4390*/  IMAD.MOV.U32 R90, RZ, RZ, R36 ;  /* 0x000000ffff5a7224 */ /* 0x000fe200078e0024 */
[----:B------:R-:W-:Y:S02]  /*43a0*/  IADD3 R9, R7, -0x3f3504f3, RZ ;  /* 0xc0cafb0d07097810 */ /* 0x000fe40007ffe0ff */
[----:B------:R-:W-:-:S02]  /*43b0*/  FSEL R8, R8, R95, !P3 ;  /* 0x0000005f08087208 */ /* 0x000fc40005800000 */
[----:B------:R-:W-:Y:S02]  /*43c0*/  LEA.HI.X.SX32 R31, R21, R112, 0x1, P1 ;  /* 0x00000070151f7211 */ /* 0x000fe400008f0eff */
[----:B------:R-:W-:Y:S02]  /*43d0*/  MOV R101, R88 ;  /* 0x0000005800657202 */ /* 0x000fe40000000f00 */
[----:B------:R-:W-:Y:S01]  /*43e0*/  LEA.HI.X.SX32 R21, R10, R112, 0x1, P4 ;  /* 0x000000700a157211 */ /* 0x000fe200020f0eff */
[----:B------:R-:W-:Y:S01]  /*43f0*/  IMAD.MOV.U32 R112, RZ, RZ, R85 ;  /* 0x000000ffff707224 */ /* 0x000fe200078e0055 */
[----:B------:R-:W-:Y:S01]  /*4400*/  LOP3.LUT R88, R9, 0xff800000, RZ, 0xc0, !PT ;  /* 0xff80000009587812 */ /* 0x000fe200078ec0ff */
[----:B------:R-:W-:Y:S01]  /*4410*/  FMUL R9, R90, 8388608 ;  /* 0x4b0000005a097820 */ /* 0x000fe20000400000 */
[----:B------:R-:W-:Y:S01]  /*4420*/  MOV R116, R91 ;  /* 0x0000005b00747202 */ /* 0x000fe20000000f00 */
[----:B------:R-:W-:Y:S01]  /*4430*/  IMAD.MOV.U32 R91, RZ, RZ, R35 ;  /* 0x000000ffff5b7224 */ /* 0x000fe200078e0023 */
[----:B------:R-:W-:Y:S01]  /*4440*/  IADD3 R10, R8, -0x3f3504f3, RZ ;  /* 0xc0cafb0d080a7810 */ /* 0x000fe20007ffe0ff */
[----:B------:R0:W1:Y:S01]  /*4450*/  I2F R36, R88 ;  /* 0x0000005800247306 */ /* 0x0000620000201400 */
[----:B------:R-:W-:-:S02]  /*4460*/  FSETP.GEU.AND P4, PT, R90, 1.175494350822287508e-38, PT ;  /* 0x008000005a00780b */ /* 0x000fc40003f8e000 */
[----:B------:R-:W-:Y:S01]  /*4470*/  LOP3.LUT R89, R10, 0xff800000, RZ, 0xc0, !PT ;  /* 0xff8000000a597812 */ /* 0x000fe200078ec0ff */
[----:B------:R-:W-:Y:S01]  /*4480*/  FMUL R10, R91, 8388608 ;  /* 0x4b0000005b0a7820 */ /* 0x000fe20000400000 */
[----:B------:R-:W-:Y:S02]  /*4490*/  FSEL R9, R9, R90, !P4 ;  /* 0x0000005a09097208 */ /* 0x000fe40006000000 */
[----:B------:R-:W-:Y:S02]  /*44a0*/  FSETP.GEU.AND P5, PT, R91, 1.175494350822287508e-38, PT ;  /* 0x008000005b00780b */ /* 0x000fe40003fae000 */
[----:B------:R-:W-:Y:S01]  /*44b0*/  IADD3 R35, R9, -0x3f3504f3, RZ ;  /* 0xc0cafb0d09237810 */ /* 0x000fe20007ffe0ff */
[----:B0-----:R-:W-:Y:S01]  /*44c0*/  IMAD.IADD R88, R7, 0x1, -R88 ;  /* 0x0000000107587824 */ /* 0x001fe200078e0a58 */
[----:B------:R-:W-:Y:S02]  /*44d0*/  FSEL R10, R10, R91, !P5 ;  /* 0x0000005b0a0a7208 */ /* 0x000fe40006800000 */
[----:B------:R-:W-:Y:S01]  /*44e0*/  MOV R110, R86 ;  /* 0x00000056006e7202 */ /* 0x000fe20000000f00 */
[----:B------:R-:W-:Y:S01]  /*44f0*/  FADD R88, R88, -1 ;  /* 0xbf80000058587421 */ /* 0x000fe20000000000 */
[----:B------:R-:W-:-:S02]  /*4500*/  LOP3.LUT R86, R35, 0xff800000, RZ, 0xc0, !PT ;  /* 0xff80000023567812 */ /* 0x000fc400078ec0ff */
[----:B------:R-:W-:Y:S02]  /*4510*/  IADD3 R35, R10, -0x3f3504f3, RZ ;  /* 0xc0cafb0d0a237810 */ /* 0x000fe40007ffe0ff */
[----:B------:R-:W-:Y:S01]  /*4520*/  MOV R127, R100 ;  /* 0x00000064007f7202 */ /* 0x000fe20000000f00 */
[----:B------:R0:W-:Y:S01]  /*4530*/  I2F R85, R86 ;  /* 0x0000005600557306 */ /* 0x0001e20000201400 */
[----:B------:R-:W-:Y:S02]  /*4540*/  MOV R100, R81 ;  /* 0x0000005100647202 */ /* 0x000fe40000000f00 */
[----:B------:R-:W-:Y:S02]  /*4550*/  LOP3.LUT R81, R35, 0xff800000, RZ, 0xc0, !PT ;  /* 0xff80000023517812 */ /* 0x000fe400078ec0ff */
[----:B------:R-:W-:Y:S02]  /*4560*/  FSETP.GT.AND P1, PT, |R91|, 8.50705917302346158658e+37, PT ;  /* 0x7e8000005b00780b */ /* 0x000fe40003f24200 */
[----:B------:R-:W-:-:S02]  /*4570*/  MOV R114, R84 ;  /* 0x0000005400727202 */ /* 0x000fc40000000f00 */
[----:B------:R-:W-:Y:S01]  /*4580*/  MOV R119, R96 ;  /* 0x0000006000777202 */ /* 0x000fe20000000f00 */
[----:B------:R-:W2:Y:S01]  /*4590*/  I2F R84, R89 ;  /* 0x0000005900547306 */ /* 0x000ea20000201400 */
[----:B------:R-:W-:Y:S01]  /*45a0*/  MOV R96, R76 ;  /* 0x0000004c00607202 */ /* 0x000fe20000000f00 */
[----:B0-----:R-:W-:Y:S01]  /*45b0*/  IMAD.IADD R86, R9, 0x1, -R86 ;  /* 0x0000000109567824 */ /* 0x001fe200078e0a56 */
[----:B------:R-:W-:Y:S02]  /*45c0*/  FSEL R35, RZ, -23, P2 ;  /* 0xc1b80000ff237808 */ /* 0x000fe40001000000 */
[C---:B------:R-:W-:Y:S01]  /*45d0*/  FSETP.GEU.AND P2, PT, |R91|.reuse, 1.175494350822287508e-38, PT ;  /* 0x008000005b00780b */ /* 0x040fe20003f4e200 */
[----:B------:R-:W-:Y:S01]  /*45e0*/  FADD R86, R86, -1 ;  /* 0xbf80000056567421 */ /* 0x000fe20000000000 */
[----:B------:R-:W-:Y:S01]  /*45f0*/  MOV R134, R102 ;  /* 0x0000006600867202 */ /* 0x000fe20000000f00 */
[----:B------:R-:W0:Y:S01]  /*4600*/  I2F R76, R81 ;  /* 0x00000051004c7306 */ /* 0x000e220000201400 */
[----:B------:R-:W-:Y:S01]  /*4610*/  IMAD.MOV.U32 R102, RZ, RZ, R80 ;  /* 0x000000ffff667224 */ /* 0x000fe200078e0050 */
[----:B------:R-:W-:Y:S01]  /*4620*/  FSEL R37, RZ, -23, P3 ;  /* 0xc1b80000ff257808 */ /* 0x000fe20001800000 */
[----:B------:R-:W-:Y:S01]  /*4630*/  @P1 FMUL R91, R91, 0.25 ;  /* 0x3e8000005b5b1820 */ /* 0x000fe20000400000 */
[----:B------:R-:W-:Y:S01]  /*4640*/  MOV R80, R53 ;  /* 0x0000003500507202 */ /* 0x000fe20000000f00 */
[----:B-1----:R-:W-:Y:S01]  /*4650*/  FFMA.FTZ R35, R36, 1.1920928955078125e-07, R35 ;  /* 0x3400000024237823 */ /* 0x002fe20000010023 */
[----:B------:R-:W-:Y:S01]  /*4660*/  FSEL R52, RZ, -23, P4 ;  /* 0xc1b80000ff347808 */ /* 0x000fe20002000000 */
[----:B------:R-:W-:Y:S01]  /*4670*/  @P1 FMUL R55, R55, 0.25 ;  /* 0x3e80000037371820 */ /* 0x000fe20000400000 */
[----:B------:R-:W-:Y:S01]  /*4680*/  FSEL R53, RZ, -23, P5 ;  /* 0xc1b80000ff357808 */ /* 0x000fe20002800000 */
[----:B--2---:R-:W-:Y:S01]  /*4690*/  FFMA.FTZ R36, R84, 1.1920928955078125e-07, R37 ;  /* 0x3400000054247823 */ /* 0x004fe20000010025 */
[C---:B------:R-:W-:Y:S01]  /*46a0*/  FSETP.GT.AND P3, PT, |R90|.reuse, 8.50705917302346158658e+37, PT ;  /* 0x7e8000005a00780b */ /* 0x040fe20003f64200 */
[----:B------:R-:W-:Y:S01]  /*46b0*/  @!P2 FMUL R91, R91, 16777216 ;  /* 0x4b8000005b5ba820 */ /* 0x000fe20000400000 */
[----:B------:R-:W-:Y:S01]  /*46c0*/  MOV R130, R98 ;  /* 0x0000006200827202 */ /* 0x000fe20000000f00 */
[----:B------:R-:W-:Y:S01]  /*46d0*/  FFMA.FTZ R37, R85, 1.1920928955078125e-07, R52 ;  /* 0x3400000055257823 */ /* 0x000fe20000010034 */
[----:B------:R-:W-:Y:S01]  /*46e0*/  FSETP.GEU.AND P4, PT, |R90|, 1.175494350822287508e-38, PT ;  /* 0x008000005a00780b */ /* 0x000fe20003f8e200 */
[----:B------:R-:W-:Y:S01]  /*46f0*/  IMAD.MOV.U32 R98, RZ, RZ, R82 ;  /* 0x000000ffff627224 */ /* 0x000fe200078e0052 */
[----:B------:R-:W-:Y:S01]  /*4700*/  MOV R82, R78 ;  /* 0x0000004e00527202 */ /* 0x000fe20000000f00 */
[----:B0-----:R-:W-:Y:S01]  /*4710*/  FFMA.FTZ R52, R76, 1.1920928955078125e-07, R53 ;  /* 0x340000004c347823 */ /* 0x001fe20000010035 */
[----:B------:R-:W-:Y:S01]  /*4720*/  MOV R111, R93 ;  /* 0x0000005d006f7202 */ /* 0x000fe20000000f00 */
[----:B------:R-:W0:Y:S01]  /*4730*/  MUFU.RCP R53, R91 ;  /* 0x0000005b00357308 */ /* 0x000e220000001000 */
[----:B------:R-:W-:Y:S01]  /*4740*/  IMAD.MOV.U32 R78, RZ, RZ, R54 ;  /* 0x000000ffff4e7224 */ /* 0x000fe200078e0036 */
[----:B------:R-:W-:Y:S01]  /*4750*/  FSETP.GEU.AND P5, PT, |R95|, 1.175494350822287508e-38, PT ;  /* 0x008000005f00780b */ /* 0x000fe20003fae200 */
[----:B------:R-:W-:Y:S01]  /*4760*/  @P1 FMUL R82, R82, 0.25 ;  /* 0x3e80000052521820 */ /* 0x000fe20000400000 */
[----:B------:R-:W-:Y:S01]  /*4770*/  IADD3 R89, R8, -R89, RZ ;  /* 0x8000005908597210 */ /* 0x000fe20007ffe0ff */
[----:B------:R-:W-:Y:S01]  /*4780*/  @P1 FMUL R78, R78, 0.25 ;  /* 0x3e8000004e4e1820 */ /* 0x000fe20000400000 */
[----:B------:R-:W-:Y:S01]  /*4790*/  IADD3 R81, R10, -R81, RZ ;  /* 0x800000510a517210 */ /* 0x000fe20007ffe0ff */
[----:B------:R-:W-:Y:S01]  /*47a0*/  @P1 FMUL R79, R79, 0.25 ;  /* 0x3e8000004f4f1820 */ /* 0x000fe20000400000 */
[----:B------:R-:W-:Y:S01]  /*47b0*/  LOP3.LUT R11, R11, 0x70, RZ, 0xc0, !PT ;  /* 0x000000700b0b7812 */ /* 0x000fe200078ec0ff */
[----:B------:R-:W-:-:S02]  /*47c0*/  @P1 FMUL R83, R83, 0.25 ;  /* 0x3e80000053531820 */ /* 0x000fc40000400000 */
[----:B------:R-:W-:Y:S02]  /*47d0*/  @P1 FMUL R98, R98, 0.25 ;  /* 0x3e80000062621820 */ /* 0x000fe40000400000 */
[----:B------:R-:W-:Y:S02]  /*47e0*/  @P1 FMUL R87, R87, 0.25 ;  /* 0x3e80000057571820 */ /* 0x000fe40000400000 */
[----:B------:R-:W-:Y:S01]  /*47f0*/  @P1 FMUL R110, R110, 0.25 ;  /* 0x3e8000006e6e1820 */ /* 0x000fe20000400000 */
[----:B------:R-:W-:Y:S01]  /*4800*/  FSETP.GT.AND P1, PT, |R95|, 8.50705917302346158658e+37, PT ;  /* 0x7e8000005f00780b */ /* 0x000fe20003f24200 */
[----:B------:R-:W-:Y:S02]  /*4810*/  @!P2 FMUL R55, R55, 16777216 ;  /* 0x4b8000003737a820 */ /* 0x000fe40000400000 */
[----:B------:R-:W-:Y:S02]  /*4820*/  @P3 FMUL R90, R90, 0.25 ;  /* 0x3e8000005a5a3820 */ /* 0x000fe40000400000 */
[----:B------:R-:W-:-:S02]  /*4830*/  @!P2 FMUL R78, R78, 16777216 ;  /* 0x4b8000004e4ea820 */ /* 0x000fc40000400000 */
[----:B------:R-:W-:Y:S02]  /*4840*/  @!P2 FMUL R82, R82, 16777216 ;  /* 0x4b8000005252a820 */ /* 0x000fe40000400000 */
[----:B------:R-:W-:Y:S02]  /*4850*/  @!P2 FMUL R79, R79, 16777216 ;  /* 0x4b8000004f4fa820 */ /* 0x000fe40000400000 */
[----:B------:R-:W-:Y:S02]  /*4860*/  @!P2 FMUL R83, R83, 16777216 ;  /* 0x4b8000005353a820 */ /* 0x000fe40000400000 */
[----:B------:R-:W-:Y:S02]  /*4870*/  @!P2 FMUL R98, R98, 16777216 ;  /* 0x4b8000006262a820 */ /* 0x000fe40000400000 */
[----:B------:R-:W-:Y:S02]  /*4880*/  @!P2 FMUL R87, R87, 16777216 ;  /* 0x4b8000005757a820 */ /* 0x000fe40000400000 */
[----:B------:R-:W-:Y:S01]  /*4890*/  @!P2 FMUL R110, R110, 16777216 ;  /* 0x4b8000006e6ea820 */ /* 0x000fe20000400000 */
[----:B------:R-:W-:Y:S01]  /*48a0*/  FSETP.GT.AND P2, PT, |R136|, 8.50705917302346158658e+37, PT ;  /* 0x7e8000008800780b */ /* 0x000fe20003f44200 */
[----:B0-----:R-:W-:-:S02]  /*48b0*/  FMUL R54, R53, R55 ;  /* 0x0000003735367220 */ /* 0x001fc40000400000 */
[----:B------:R-:W-:Y:S02]  /*48c0*/  @!P4 FMUL R90, R90, 16777216 ;  /* 0x4b8000005a5ac820 */ /* 0x000fe40000400000 */
[C---:B------:R-:W-:Y:S02]  /*48d0*/  FMUL R55, R53.reuse, R78 ;  /* 0x0000004e35377220 */ /* 0x040fe40000400000 */
[C---:B------:R-:W-:Y:S02]  /*48e0*/  FMUL R78, R53.reuse, R82 ;  /* 0x00000052354e7220 */ /* 0x040fe40000400000 */
[C---:B------:R-:W-:Y:S02]  /*48f0*/  FMUL R79, R53.reuse, R79 ;  /* 0x0000004f354f7220 */ /* 0x040fe40000400000 */
[C---:B------:R-:W-:Y:S02]  /*4900*/  FMUL R82, R53.reuse, R83 ;  /* 0x0000005335527220 */ /* 0x040fe40000400000 */
[C---:B------:R-:W-:Y:S01]  /*4910*/  FMUL R84, R53.reuse, R98 ;  /* 0x0000006235547220 */ /* 0x040fe20000400000 */
[----:B------:R-:W-:Y:S01]  /*4920*/  F2FP.PACK_AB R79, R54, R79 ;  /* 0x0000004f364f723e */ /* 0x000fe200000000ff */
[----:B------:R-:W-:-:S02]  /*4930*/  FMUL R91, R53, R87 ;  /* 0x00000057355b7220 */ /* 0x000fc40000400000 */
[----:B------:R-:W-:Y:S02]  /*4940*/  FMUL R93, R53, R110 ;  /* 0x0000006e355d7220 */ /* 0x000fe40000400000 */
[----:B------:R-:W0:Y:S01]  /*4950*/  MUFU.RCP R53, R90 ;  /* 0x0000005a00357308 */ /* 0x000e220000001000 */
[----:B------:R-:W-:Y:S02]  /*4960*/  @P3 FMUL R80, R80, 0.25 ;  /* 0x3e80000050503820 */ /* 0x000fe40000400000 */
[----:B------:R-:W-:Y:S01]  /*4970*/  @P3 FMUL R92, R92, 0.25 ;  /* 0x3e8000005c5c3820 */ /* 0x000fe20000400000 */
[----:B------:R-:W-:Y:S01]  /*4980*/  F2FP.PACK_AB R84, R84, R93 ;  /* 0x0000005d5454723e */ /* 0x000fe200000000ff */
[----:B------:R-:W-:Y:S02]  /*4990*/  @P3 FMUL R94, R94, 0.25 ;  /* 0x3e8000005e5e3820 */ /* 0x000fe40000400000 */
[----:B------:R-:W-:Y:S02]  /*49a0*/  @P3 FMUL R96, R96, 0.25 ;  /* 0x3e80000060603820 */ /* 0x000fe40000400000 */
[----:B------:R-:W-:-:S02]  /*49b0*/  @P3 FMUL R100, R100, 0.25 ;  /* 0x3e80000064643820 */ /* 0x000fc40000400000 */
[----:B------:R-:W-:Y:S02]  /*49c0*/  @P3 FMUL R102, R102, 0.25 ;  /* 0x3e80000066663820 */ /* 0x000fe40000400000 */
[----:B------:R-:W-:Y:S02]  /*49d0*/  @P3 FMUL R112, R112, 0.25 ;  /* 0x3e80000070703820 */ /* 0x000fe40000400000 */
[----:B------:R-:W-:Y:S01]  /*49e0*/  @P3 FMUL R114, R114, 0.25 ;  /* 0x3e80000072723820 */ /* 0x000fe20000400000 */
[----:B------:R-:W-:Y:S01]  /*49f0*/  FSETP.GEU.AND P3, PT, |R136|, 1.175494350822287508e-38, PT ;  /* 0x008000008800780b */ /* 0x000fe20003f6e200 */
[----:B------:R-:W-:Y:S02]  /*4a00*/  @P1 FMUL R95, R95, 0.25 ;  /* 0x3e8000005f5f1820 */ /* 0x000fe40000400000 */
[----:B------:R-:W-:Y:S02]  /*4a10*/  @!P4 FMUL R80, R80, 16777216 ;  /* 0x4b8000005050c820 */ /* 0x000fe40000400000 */
[----:B------:R-:W-:-:S02]  /*4a20*/  @!P4 FMUL R92, R92, 16777216 ;  /* 0x4b8000005c5cc820 */ /* 0x000fc40000400000 */
[----:B------:R-:W-:Y:S02]  /*4a30*/  @!P4 FMUL R94, R94, 16777216 ;  /* 0x4b8000005e5ec820 */ /* 0x000fe40000400000 */
[----:B------:R-:W-:Y:S02]  /*4a40*/  @!P4 FMUL R96, R96, 16777216 ;  /* 0x4b8000006060c820 */ /* 0x000fe40000400000 */
[----:B------:R-:W-:Y:S02]  /*4a50*/  @!P4 FMUL R100, R100, 16777216 ;  /* 0x4b8000006464c820 */ /* 0x000fe40000400000 */
[----:B------:R-:W-:Y:S02]  /*4a60*/  @!P4 FMUL R102, R102, 16777216 ;  /* 0x4b8000006666c820 */ /* 0x000fe40000400000 */
[----:B------:R-:W-:Y:S02]  /*4a70*/  @!P4 FMUL R112, R112, 16777216 ;  /* 0x4b8000007070c820 */ /* 0x000fe40000400000 */
[----:B------:R-:W-:Y:S01]  /*4a80*/  @!P4 FMUL R114, R114, 16777216 ;  /* 0x4b8000007272c820 */ /* 0x000fe20000400000 */
[----:B------:R-:W-:Y:S01]  /*4a90*/  ISETP.GE.U32.AND P4, PT, R7, 0x7f800000, PT ;  /* 0x7f8000000700780c */ /* 0x000fe20003f86070 */
[----:B------:R-:W-:-:S02]  /*4aa0*/  @!P5 FMUL R95, R95, 16777216 ;  /* 0x4b8000005f5fd820 */ /* 0x000fc40000400000 */
[C---:B0-----:R-:W-:Y:S02]  /*4ab0*/  FMUL R76, R53.reuse, R80 ;  /* 0x00000050354c7220 */ /* 0x041fe40000400000 */
[C---:B------:R-:W-:Y:S02]  /*4ac0*/  FMUL R77, R53.reuse, R92 ;  /* 0x0000005c354d7220 */ /* 0x040fe40000400000 */
[C---:B------:R-:W-:Y:S02]  /*4ad0*/  FMUL R83, R53.reuse, R94 ;  /* 0x0000005e35537220 */ /* 0x040fe40000400000 */
[C---:B------:R-:W-:Y:S02]  /*4ae0*/  FMUL R80, R53.reuse, R96 ;  /* 0x0000006035507220 */ /* 0x040fe40000400000 */
[C---:B------:R-:W-:Y:S02]  /*4af0*/  FMUL R85, R53.reuse, R100 ;  /* 0x0000006435557220 */ /* 0x040fe40000400000 */
[----:B------:R-:W-:-:S02]  /*4b00*/  FMUL R87, R53, R102 ;  /* 0x0000006635577220 */ /* 0x000fc40000400000 */
[C---:B------:R-:W-:Y:S02]  /*4b10*/  FMUL R90, R53.reuse, R112 ;  /* 0x00000070355a7220 */ /* 0x040fe40000400000 */
[----:B------:R-:W-:Y:S02]  /*4b20*/  FMUL R92, R53, R114 ;  /* 0x00000072355c7220 */ /* 0x000fe40000400000 */
[----:B------:R-:W0:Y:S01]  /*4b30*/  MUFU.RCP R53, R95 ;  /* 0x0000005f00357308 */ /* 0x000e220000001000 */
[----:B------:R-:W-:Y:S02]  /*4b40*/  @P1 FMUL R124, R124, 0.25 ;  /* 0x3e8000007c7c1820 */ /* 0x000fe40000400000 */
[----:B------:R-:W-:Y:S02]  /*4b50*/  @P2 FMUL R136, R136, 0.25 ;  /* 0x3e80000088882820 */ /* 0x000fe40000400000 */
[----:B------:R-:W-:Y:S02]  /*4b60*/  @!P5 FMUL R124, R124, 16777216 ;  /* 0x4b8000007c7cd820 */ /* 0x000fe40000400000 */
[----:B------:R-:W-:-:S02]  /*4b70*/  @P1 FMUL R116, R116, 0.25 ;  /* 0x3e80000074741820 */ /* 0x000fc40000400000 */
[----:B------:R-:W-:Y:S02]  /*4b80*/  @P1 FMUL R118, R118, 0.25 ;  /* 0x3e80000076761820 */ /* 0x000fe40000400000 */
[----:B------:R-:W-:Y:S02]  /*4b90*/  @P1 FMUL R126, R126, 0.25 ;  /* 0x3e8000007e7e1820 */ /* 0x000fe40000400000 */
[----:B------:R-:W-:Y:S02]  /*4ba0*/  @P1 FMUL R128, R128, 0.25 ;  /* 0x3e80000080801820 */ /* 0x000fe40000400000 */
[----:B------:R-:W-:Y:S02]  /*4bb0*/  @P1 FMUL R130, R130, 0.25 ;  /* 0x3e80000082821820 */ /* 0x000fe40000400000 */
[----:B------:R-:W-:Y:S02]  /*4bc0*/  @P1 FMUL R132, R132, 0.25 ;  /* 0x3e80000084841820 */ /* 0x000fe40000400000 */
[----:B------:R-:W-:Y:S01]  /*4bd0*/  @P1 FMUL R134, R134, 0.25 ;  /* 0x3e80000086861820 */ /* 0x000fe20000400000 */
[----:B------:R-:W-:Y:S01]  /*4be0*/  ISETP.GE.U32.AND P1, PT, R10, 0x7f800000, PT ;  /* 0x7f8000000a00780c */ /* 0x000fe20003f26070 */
[----:B------:R-:W-:-:S02]  /*4bf0*/  @!P3 FMUL R136, R136, 16777216 ;  /* 0x4b8000008888b820 */ /* 0x000fc40000400000 */
[----:B0-----:R-:W-:Y:S01]  /*4c00*/  FMUL R99, R53, R124 ;  /* 0x0000007c35637220 */ /* 0x001fe20000400000 */
[----:B------:R-:W-:Y:S01]  /*4c10*/  MOV R124, 0x3dc6b27f ;  /* 0x3dc6b27f007c7802 */ /* 0x000fe20000000f00 */
[----:B------:R-:W-:Y:S01]  /*4c20*/  @!P5 FMUL R116, R116, 16777216 ;  /* 0x4b8000007474d820 */ /* 0x000fe20000400000 */
[----:B------:R-:W0:Y:S01]  /*4c30*/  MUFU.RCP R96, R136 ;  /* 0x0000008800607308 */ /* 0x000e220000001000 */
[----:B------:R-:W-:Y:S02]  /*4c40*/  @!P5 FMUL R118, R118, 16777216 ;  /* 0x4b8000007676d820 */ /* 0x000fe40000400000 */
[----:B------:R-:W-:Y:S02]  /*4c50*/  @!P5 FMUL R126, R126, 16777216 ;  /* 0x4b8000007e7ed820 */ /* 0x000fe40000400000 */
[----:B------:R-:W-:Y:S02]  /*4c60*/  @!P5 FMUL R128, R128, 16777216 ;  /* 0x4b8000008080d820 */ /* 0x000fe40000400000 */
[----:B------:R-:W-:-:S02]  /*4c70*/  @!P5 FMUL R130, R130, 16777216 ;  /* 0x4b8000008282d820 */ /* 0x000fc40000400000 */
[----:B------:R-:W-:Y:S02]  /*4c80*/  @!P5 FMUL R132, R132, 16777216 ;  /* 0x4b8000008484d820 */ /* 0x000fe40000400000 */
[----:B------:R-:W-:Y:S01]  /*4c90*/  @!P5 FMUL R134, R134, 16777216 ;  /* 0x4b8000008686d820 */ /* 0x000fe20000400000 */
[----:B------:R-:W-:Y:S01]  /*4ca0*/  ISETP.GE.U32.AND P5, PT, R8, 0x7f800000, PT ;  /* 0x7f8000000800780c */ /* 0x000fe20003fa6070 */
[C---:B------:R-:W-:Y:S02]  /*4cb0*/  FMUL R94, R53.reuse, R116 ;  /* 0x00000074355e7220 */ /* 0x040fe40000400000 */
[----:B------:R-:W-:Y:S01]  /*4cc0*/  FMUL R95, R53, R118 ;  /* 0x00000076355f7220 */ /* 0x000fe20000400000 */
[----:B------:R-:W-:Y:S01]  /*4cd0*/  F2FP.PACK_AB R118, R87, R92 ;  /* 0x0000005c5776723e */ /* 0x000fe200000000ff */
[C---:B------:R-:W-:Y:S01]  /*4ce0*/  FMUL R100, R53.reuse, R126 ;  /* 0x0000007e35647220 */ /* 0x040fe20000400000 */
[----:B------:R-:W-:Y:S01]  /*4cf0*/  F2FP.PACK_AB R99, R94, R99 ;  /* 0x000000635e63723e */ /* 0x000fe200000000ff */
[----:B------:R-:W-:-:S02]  /*4d00*/  FMUL R103, R53, R128 ;  /* 0x0000008035677220 */ /* 0x000fc40000400000 */
[C---:B------:R-:W-:Y:S02]  /*4d10*/  FMUL R110, R53.reuse, R130 ;  /* 0x00000082356e7220 */ /* 0x040fe40000400000 */
[C---:B------:R-:W-:Y:S02]  /*4d20*/  FMUL R114, R53.reuse, R132 ;  /* 0x0000008435727220 */ /* 0x040fe40000400000 */
[----:B------:R-:W-:Y:S02]  /*4d30*/  FMUL R113, R53, R134 ;  /* 0x0000008635717220 */ /* 0x000fe40000400000 */
[----:B------:R-:W-:Y:S02]  /*4d40*/  FFMA.FTZ R53, R88, R124, -0.16845393180847167969 ;  /* 0xbe2c7f3058357423 */ /* 0x000fe4000001007c */
[----:B------:R-:W-:Y:S01]  /*4d50*/  @P2 FMUL R101, R101, 0.25 ;  /* 0x3e80000065652820 */ /* 0x000fe20000400000 */
[----:B------:R-:W-:Y:S01]  /*4d60*/  F2FP.PACK_AB R110, R110, R113 ;  /* 0x000000716e6e723e */ /* 0x000fe200000000ff */
[----:B------:R-:W-:-:S02]  /*4d70*/  @P2 FMUL R111, R111, 0.25 ;  /* 0x3e8000006f6f2820 */ /* 0x000fc40000400000 */
[----:B------:R-:W-:Y:S02]  /*4d80*/  @P2 FMUL R115, R115, 0.25 ;  /* 0x3e80000073732820 */ /* 0x000fe40000400000 */
[----:B------:R-:W-:Y:S02]  /*4d90*/  FFMA.FTZ R53, R88, R53, 0.1716887056827545166 ;  /* 0x3e2fcf2a58357423 */ /* 0x000fe40000010035 */
[----:B------:R-:W-:Y:S02]  /*4da0*/  @P2 FMUL R97, R97, 0.25 ;  /* 0x3e80000061612820 */ /* 0x000fe40000400000 */
[----:B------:R-:W-:Y:S02]  /*4db0*/  @P2 FMUL R117, R117, 0.25 ;  /* 0x3e80000075752820 */ /* 0x000fe40000400000 */
[----:B------:R-:W-:Y:S02]  /*4dc0*/  @P2 FMUL R119, R119, 0.25 ;  /* 0x3e80000077772820 */ /* 0x000fe40000400000 */
[----:B------:R-:W-:-:S02]  /*4dd0*/  @P2 FMUL R127, R127, 0.25 ;  /* 0x3e8000007f7f2820 */ /* 0x000fc40000400000 */
[----:B------:R-:W-:Y:S01]  /*4de0*/  @P2 FMUL R125, R125, 0.25 ;  /* 0x3e8000007d7d2820 */ /* 0x000fe20000400000 */
[----:B------:R-:W-:Y:S01]  /*4df0*/  FSETP.NEU.AND P2, PT, R7, RZ, PT ;  /* 0x000000ff0700720b */ /* 0x000fe20003f4d000 */
[----:B------:R-:W-:Y:S02]  /*4e00*/  @!P3 FMUL R101, R101, 16777216 ;  /* 0x4b8000006565b820 */ /* 0x000fe40000400000 */
[----:B------:R-:W-:Y:S02]  /*4e10*/  @!P3 FMUL R111, R111, 16777216 ;  /* 0x4b8000006f6fb820 */ /* 0x000fe40000400000 */
[----:B------:R-:W-:Y:S02]  /*4e20*/  @!P3 FMUL R115, R115, 16777216 ;  /* 0x4b8000007373b820 */ /* 0x000fe40000400000 */
[----:B------:R-:W-:Y:S02]  /*4e30*/  FFMA.FTZ R53, R88, R53, -0.17900948226451873779 ;  /* 0xbe374e4358357423 */ /* 0x000fe40000010035 */
[----:B------:R-:W-:-:S02]  /*4e40*/  @!P3 FMUL R97, R97, 16777216 ;  /* 0x4b8000006161b820 */ /* 0x000fc40000400000 */
[----:B------:R-:W-:Y:S02]  /*4e50*/  @!P3 FMUL R117, R117, 16777216 ;  /* 0x4b8000007575b820 */ /* 0x000fe40000400000 */
[----:B------:R-:W-:Y:S02]  /*4e60*/  @!P3 FMUL R119, R119, 16777216 ;  /* 0x4b8000007777b820 */ /* 0x000fe40000400000 */
[----:B------:R-:W-:Y:S02]  /*4e70*/  @!P3 FMUL R127, R127, 16777216 ;  /* 0x4b8000007f7fb820 */ /* 0x000fe40000400000 */
[----:B------:R-:W-:Y:S01]  /*4e80*/  @!P3 FMUL R125, R125, 16777216 ;  /* 0x4b8000007d7db820 */ /* 0x000fe20000400000 */
[----:B------:R-:W-:Y:S01]  /*4e90*/  ISETP.GE.U32.AND P3, PT, R9, 0x7f800000, PT ;  /* 0x7f8000000900780c */ /* 0x000fe20003f66070 */
[C---:B0-----:R-:W-:Y:S02]  /*4ea0*/  FMUL R98, R96.reuse, R101 ;  /* 0x0000006560627220 */ /* 0x041fe40000400000 */
[----:B------:R-:W-:-:S02]  /*4eb0*/  FMUL R102, R96, R111 ;  /* 0x0000006f60667220 */ /* 0x000fc40000400000 */
[----:B------:R-:W-:Y:S02]  /*4ec0*/  FMUL R101, R96, R115 ;  /* 0x0000007360657220 */ /* 0x000fe40000400000 */
[----:B------:R-:W-:Y:S02]  /*4ed0*/  FFMA.FTZ R53, R88, R53, 0.20512372255325317383 ;  /* 0x3e520bf458357423 */ /* 0x000fe40000010035 */
[C---:B------:R-:W-:Y:S02]  /*4ee0*/  FMUL R97, R96.reuse, R97 ;  /* 0x0000006160617220 */ /* 0x040fe40000400000 */
[C---:B------:R-:W-:Y:S01]  /*4ef0*/  FMUL R112, R96.reuse, R119 ;  /* 0x0000007760707220 */ /* 0x040fe20000400000 */
[----:B------:R-:W-:Y:S01]  /*4f00*/  F2FP.PACK_AB R119, R77, R80 ;  /* 0x000000504d77723e */ /* 0x000fe200000000ff */
[----:B------:R-:W-:Y:S01]  /*4f10*/  FMUL R115, R96, R127 ;  /* 0x0000007f60737220 */ /* 0x000fe20000400000 */
[----:B------:R-:W-:Y:S01]  /*4f20*/  F2FP.PACK_AB R77, R76, R83 ;  /* 0x000000534c4d723e */ /* 0x000fe200000000ff */
[C---:B------:R-:W-:Y:S01]  /*4f30*/  FMUL R111, R96.reuse, R117 ;  /* 0x00000075606f7220 */ /* 0x040fe20000400000 */
[----:B------:R-:W-:Y:S01]  /*4f40*/  F2FP.PACK_AB R76, R85, R90 ;  /* 0x0000005a554c723e */ /* 0x000fe200000000ff */
[----:B------:R-:W-:Y:S01]  /*4f50*/  FMUL R96, R96, R125 ;  /* 0x0000007d60607220 */ /* 0x000fe20000400000 */
[----:B------:R-:W-:Y:S01]  /*4f60*/  F2FP.PACK_AB R117, R98, R101 ;  /* 0x000000656275723e */ /* 0x000fe200000000ff */
[----:B------:R-:W-:Y:S01]  /*4f70*/  FFMA.FTZ R53, R88, R53, -0.24046532809734344482 ;  /* 0xbe763c8b58357423 */ /* 0x000fe20000010035 */
[----:B------:R-:W-:Y:S01]  /*4f80*/  F2FP.PACK_AB R116, R112, R115 ;  /* 0x000000737074723e */ /* 0x000fe200000000ff */
[----:B------:R-:W-:Y:S01]  /*4f90*/  STS.64 [R34+0x80], R118 ;  /* 0x0000807622007388 */ /* 0x000fe20000000a00 */
[----:B------:R-:W-:Y:S01]  /*4fa0*/  F2FP.PACK_AB R97, R97, R102 ;  /* 0x000000666161723e */ /* 0x000fe200000000ff */
[C---:B------:R-:W-:Y:S01]  /*4fb0*/  FFMA.FTZ R53, R88.reuse, R53, 0.28857114911079406738 ;  /* 0x3e93bf9958357423 */ /* 0x040fe20000010035 */
[----:B------:R-:W-:Y:S01]  /*4fc0*/  F2FP.PACK_AB R96, R111, R96 ;  /* 0x000000606f60723e */ /* 0x000fe200000000ff */
[----:B------:R-:W-:Y:S01]  /*4fd0*/  STS.64 [R34], R116 ;  /* 0x0000007422007388 */ /* 0x000fe20000000a00 */
[----:B------:R-:W-:Y:S01]  /*4fe0*/  F2FP.PACK_AB R85, R55, R78 ;  /* 0x0000004e3755723e */ /* 0x000fe200000000ff */
[C---:B------:R-:W-:Y:S01]  /*4ff0*/  FFMA.FTZ R53, R88.reuse, R53, -0.36067417263984680176 ;  /* 0xbeb8aa4958357423 */ /* 0x040fe20000010035 */
[----:B------:R-:W-:Y:S01]  /*5000*/  F2FP.PACK_AB R111, R95, R100 ;  /* 0x000000645f6f723e */ /* 0x000fe200000000ff */
[----:B------:R-:W-:Y:S01]  /*5010*/  STS.64 [R34+0x100], R96 ;  /* 0x0001006022007388 */ /* 0x000fe20000000a00 */
[----:B------:R-:W-:Y:S01]  /*5020*/  F2FP.PACK_AB R98, R103, R114 ;  /* 0x000000726762723e */ /* 0x000fe200000000ff */
[----:B------:R-:W-:Y:S01]  /*5030*/  FFMA.FTZ R53, R88, R53, 0.48089820146560668945 ;  /* 0x3ef6384a58357423 */ /* 0x000fe20000010035 */
[----:B------:R-:W-:Y:S01]  /*5040*/  LOP3.LUT R80, R34, 0x8, RZ, 0x3c, !PT ;  /* 0x0000000822507812 */ /* 0x000fe200078e3cff */
[----:B------:R0:W-:Y:S01]  /*5050*/  STS.64 [R34+0x180], R76 ;  /* 0x0001804c22007388 */ /* 0x0001e20000000a00 */
[----:B------:R-:W-:Y:S01]  /*5060*/  F2FP.PACK_AB R78, R82, R91 ;  /* 0x0000005b524e723e */ /* 0x000fe200000000ff */
[----:B------:R-:W-:Y:S01]  /*5070*/  FFMA.FTZ R53, R88, R53, -0.72134751081466674805 ;  /* 0xbf38aa3b58357423 */ /* 0x000fe20000010035 */
[----:B------:R-:W-:Y:S01]  /*5080*/  LOP3.LUT R55, R6, 0x8, RZ, 0x3c, !PT ;  /* 0x0000000806377812 */ /* 0x000fe200078e3cff */
[----:B------:R-:W-:Y:S01]  /*5090*/  STS.64 [R80+0x1000], R110 ;  /* 0x0010006e50007388 */ /* 0x000fe20000000a00 */
[----:B------:R-:W-:-:S02]  /*50a0*/  FADD R89, R89, -1 ;  /* 0xbf80000059597421 */ /* 0x000fc40000000000 */
[C---:B------:R-:W-:Y:S01]  /*50b0*/  FMUL R53, R88.reuse, R53 ;  /* 0x0000003558357220 */ /* 0x040fe20000400000 */
[----:B------:R-:W-:Y:S01]  /*50c0*/  STS.64 [R80+0x1100], R98 ;  /* 0x0011006250007388 */ /* 0x000fe20000000a00 */
[----:B------:R-:W-:Y:S02]  /*50d0*/  FADD R81, R81, -1 ;  /* 0xbf80000051517421 */ /* 0x000fe40000000000 */
[C---:B------:R-:W-:Y:S01]  /*50e0*/  FMUL R53, R88.reuse, R53 ;  /* 0x0000003558357220 */ /* 0x040fe20000400000 */
[----:B------:R-:W-:Y:S01]  /*50f0*/  STS.64 [R80+0x1080], R84 ;  /* 0x0010805450007388 */ /* 0x000fe20000000a00 */
[-C--:B0-----:R-:W-:Y:S02]  /*5100*/  FFMA.FTZ R34, R89, R124.reuse, -0.16845393180847167969 ;  /* 0xbe2c7f3059227423 */ /* 0x081fe4000001007c */
[----:B------:R-:W-:Y:S01]  /*5110*/  FFMA.FTZ R88, R88, 1.4426950216293334961, R53 ;  /* 0x3fb8aa3b58587823 */ /* 0x000fe20000010035 */
[----:B------:R-:W-:Y:S01]  /*5120*/  STS.64 [R80+0x1180], R78 ;  /* 0x0011804e50007388 */ /* 0x000fe20000000a00 */
[----:B------:R-:W-:-:S02]  /*5130*/  FFMA.FTZ R53, R86, R124, -0.16845393180847167969 ;  /* 0xbe2c7f3056357423 */ /* 0x000fc4000001007c */
[C---:B------:R-:W-:Y:S01]  /*5140*/  FFMA.FTZ R34, R89.reuse, R34, 0.1716887056827545166 ;  /* 0x3e2fcf2a59227423 */ /* 0x040fe20000010022 */
[----:B------:R-:W-:Y:S01]  /*5150*/  BAR.SYNC.DEFER_BLOCKING 0x0 ;  /* 0x0000000000007b1d */ /* 0x000fe20000010000 */
[C---:B------:R-:W-:Y:S02]  /*5160*/  FFMA.FTZ R53, R86.reuse, R53, 0.1716887056827545166 ;  /* 0x3e2fcf2a56357423 */ /* 0x040fe40000010035 */
[----:B------:R-:W-:Y:S02]  /*5170*/  FFMA.FTZ R34, R89, R34, -0.17900948226451873779 ;  /* 0xbe374e4359227423 */ /* 0x000fe40000010022 */
[C---:B------:R-:W-:Y:S02]  /*5180*/  FFMA.FTZ R53, R86.reuse, R53, -0.17900948226451873779 ;  /* 0xbe374e4356357423 */ /* 0x040fe40000010035 */
[----:B------:R-:W-:Y:S02]  /*5190*/  FFMA.FTZ R54, R81, R124, -0.16845393180847167969 ;  /* 0xbe2c7f3051367423 */ /* 0x000fe4000001007c */
[----:B------:R-:W-:-:S02]  /*51a0*/  FFMA.FTZ R53, R86, R53, 0.20512372255325317383 ;  /* 0x3e520bf456357423 */ /* 0x000fc40000010035 */
[----:B------:R-:W-:Y:S02]  /*51b0*/  FFMA.FTZ R34, R89, R34, 0.20512372255325317383 ;  /* 0x3e520bf459227423 */ /* 0x000fe40000010022 */
[C---:B------:R-:W-:Y:S02]  /*51c0*/  FFMA.FTZ R53, R86.reuse, R53, -0.24046532809734344482 ;  /* 0xbe763c8b56357423 */ /* 0x040fe40000010035 */
[----:B------:R-:W-:Y:S02]  /*51d0*/  FFMA.FTZ R54, R81, R54, 0.1716887056827545166 ;  /* 0x3e2fcf2a51367423 */ /* 0x000fe40000010036 */
[----:B------:R-:W-:Y:S02]  /*51e0*/  FFMA.FTZ R34, R89, R34, -0.24046532809734344482 ;  /* 0xbe763c8b59227423 */ /* 0x000fe40000010022 */
[----:B------:R-:W-:Y:S02]  /*51f0*/  FFMA.FTZ R53, R86, R53, 0.28857114911079406738 ;  /* 0x3e93bf9956357423 */ /* 0x000fe40000010035 */
[----:B------:R-:W-:-:S02]  /*5200*/  FFMA.FTZ R54, R81, R54, -0.17900948226451873779 ;  /* 0xbe374e4351367423 */ /* 0x000fc40000010036 */
[----:B------:R-:W-:Y:S01]  /*5210*/  FFMA.FTZ R34, R89, R34, 0.28857114911079406738 ;  /* 0x3e93bf9959227423 */ /* 0x000fe20000010022 */
[----:B------:R-:W0:Y:S01]  /*5220*/  LDS.64 R76, [R6] ;  /* 0x00000000064c7984 */ /* 0x000e220000000a00 */
[C---:B------:R-:W-:Y:S02]  /*5230*/  FFMA.FTZ R53, R86.reuse, R53, -0.36067417263984680176 ;  /* 0xbeb8aa4956357423 */ /* 0x040fe40000010035 */
[----:B------:R-:W-:Y:S01]  /*5240*/  FFMA.FTZ R54, R81, R54, 0.20512372255325317383 ;  /* 0x3e520bf451367423 */ /* 0x000fe20000010036 */
[----:B------:R-:W1:Y:S01]  /*5250*/  LDS.64 R90, [R55] ;  /* 0x00000000375a7984 */ /* 0x000e620000000a00 */
[----:B------:R-:W-:Y:S02]  /*5260*/  FFMA.FTZ R34, R89, R34, -0.36067417263984680176 ;  /* 0xbeb8aa4959227423 */ /* 0x000fe40000010022 */
[----:B------:R-:W-:Y:S01]  /*5270*/  FFMA.FTZ R53, R86, R53, 0.48089820146560668945 ;  /* 0x3ef6384a56357423 */ /* 0x000fe20000010035 */
[----:B------:R-:W2:Y:S01]  /*5280*/  LDS.64 R78, [R6+0x200] ;  /* 0x00020000064e7984 */ /* 0x000ea20000000a00 */
[----:B------:R-:W-:-:S02]  /*5290*/  FFMA.FTZ R54, R81, R54, -0.24046532809734344482 ;  /* 0xbe763c8b51367423 */ /* 0x000fc40000010036 */
[----:B------:R-:W-:Y:S01]  /*52a0*/  FFMA.FTZ R34, R89, R34, 0.48089820146560668945 ;  /* 0x3ef6384a59227423 */ /* 0x000fe20000010022 */
[----:B------:R-:W3:Y:S01]  /*52b0*/  LDS.64 R92, [R55+0x200] ;  /* 0x00020000375c7984 */ /* 0x000ee20000000a00 */
[C---:B------:R-:W-:Y:S02]  /*52c0*/  FFMA.FTZ R53, R86.reuse, R53, -0.72134751081466674805 ;  /* 0xbf38aa3b56357423 */ /* 0x040fe40000010035 */
[----:B------:R-:W-:Y:S01]  /*52d0*/  FFMA.FTZ R54, R81, R54, 0.28857114911079406738 ;  /* 0x3e93bf9951367423 */ /* 0x000fe20000010036 */
[----:B------:R-:W4:Y:S01]  /*52e0*/  LDS.64 R82, [R6+0x400] ;  /* 0x0004000006527984 */ /* 0x000f220000000a00 */
[----:B------:R-:W-:Y:S02]  /*52f0*/  FFMA.FTZ R34, R89, R34, -0.72134751081466674805 ;  /* 0xbf38aa3b59227423 */ /* 0x000fe40000010022 */
[----:B------:R-:W-:Y:S01]  /*5300*/  FMUL R53, R86, R53 ;  /* 0x0000003556357220 */ /* 0x000fe20000400000 */
[----:B------:R-:W5:Y:S01]  /*5310*/  LDS.64 R94, [R55+0x400] ;  /* 0x00040000375e7984 */ /* 0x000f620000000a00 */
[----:B------:R-:W-:-:S02]  /*5320*/  FFMA.FTZ R54, R81, R54, -0.36067417263984680176 ;  /* 0xbeb8aa4951367423 */ /* 0x000fc40000010036 */
[----:B------:R-:W-:Y:S01]  /*5330*/  FMUL R34, R89, R34 ;  /* 0x0000002259227220 */ /* 0x000fe20000400000 */
[----:B------:R0:W5:Y:S01]  /*5340*/  LDS.64 R84, [R6+0x600] ;  /* 0x0006000006547984 */ /* 0x0001620000000a00 */
[----:B------:R-:W-:Y:S02]  /*5350*/  FMUL R53, R86, R53 ;  /* 0x0000003556357220 */ /* 0x000fe40000400000 */
[----:B------:R-:W-:Y:S01]  /*5360*/  FADD R35, R35, R88 ;  /* 0x0000005823237221 */ /* 0x000fe20000000000 */
[----:B------:R-:W5:Y:S01]  /*5370*/  LDS.64 R96, [R55+0x600] ;  /* 0x0006000037607984 */ /* 0x000f620000000a00 */
[----:B------:R-:W-:Y:S02]  /*5380*/  FFMA.FTZ R54, R81, R54, 0.48089820146560668945 ;  /* 0x3ef6384a51367423 */ /* 0x000fe40000010036 */
[----:B------:R-:W-:Y:S02]  /*5390*/  FMUL R34, R89, R34 ;  /* 0x0000002259227220 */ /* 0x000fe40000400000 */
[----:B0-----:R-:W-:-:S02]  /*53a0*/  @P4 IMAD.MOV.U32 R6, RZ, RZ, 0x7f800000 ;  /* 0x7f800000ff064424 */ /* 0x001fc400078e00ff */
[----:B------:R-:W-:Y:S01]  /*53b0*/  FFMA.FTZ R86, R86, 1.4426950216293334961, R53 ;  /* 0x3fb8aa3b56567823 */ /* 0x000fe20000010035 */
[----:B------:R-:W-:Y:S01]  /*53c0*/  @P5 MOV R53, 0x7f800000 ;  /* 0x7f80000000355802 */ /* 0x000fe20000000f00 */
[----:B------:R-:W-:Y:S01]  /*53d0*/  @P4 FFMA.FTZ R35, R7, R6, +INF ;  /* 0x7f80000007234423 */ /* 0x000fe20000010006 */
[----:B------:R-:W-:Y:S01]  /*53e0*/  @P1 MOV R7, 0x7f800000 ;  /* 0x7f80000000071802 */ /* 0x000fe20000000f00 */
[----:B------:R-:W-:Y:S01]  /*53f0*/  @P3 IMAD.MOV.U32 R6, RZ, RZ, 0x7f800000 ;  /* 0x7f800000ff063424 */ /* 0x000fe200078e00ff */
[----:B------:R-:W-:Y:S01]  /*5400*/  STG.E.U16 [R14.64], R76 ;  /* 0x0000004c0e007986 */ /* 0x000fe2000c101504 */
[----:B------:R-:W-:Y:S01]  /*5410*/  FFMA.FTZ R54, R81, R54, -0.72134751081466674805 ;  /* 0xbf38aa3b51367423 */ /* 0x000fe20000010036 */
[----:B------:R-:W-:Y:S01]  /*5420*/  FSETP.NEU.AND P4, PT, R8, RZ, PT ;  /* 0x000000ff0800720b */ /* 0x000fe20003f8d000 */
[----:B------:R-:W-:Y:S01]  /*5430*/  FFMA.FTZ R89, R89, 1.4426950216293334961, R34 ;  /* 0x3fb8aa3b59597823 */ /* 0x000fe20000010022 */
[----:B-1----:R-:W-:Y:S01]  /*5440*/  STG.E.U16 [R12.64], R90 ;  /* 0x0000005a0c007986 */ /* 0x002fe2000c101504 */
[----:B------:R-:W-:Y:S01]  /*5450*/  FADD R37, R37, R86 ;  /* 0x0000005625257221 */ /* 0x000fe20000000000 */
[----:B------:R-:W-:Y:S01]  /*5460*/  PRMT R34, R90, 0x7632, R34 ;  /* 0x000076325a227816 */ /* 0x000fe20000000022 */
[----:B------:R-:W-:Y:S01]  /*5470*/  @P3 FFMA.FTZ R37, R9, R6, +INF ;  /* 0x7f80000009253423 */ /* 0x000fe20000010006 */
[----:B--2---:R0:W-:Y:S01]  /*5480*/  STG.E.U16 [R4.64], R78 ;  /* 0x0000004e04007986 */ /* 0x0041e2000c101504 */
[----:B------:R-:W-:Y:S01]  /*5490*/  PRMT R6, R78, 0x7632, R6 ;  /* 0x000076324e067816 */ /* 0x000fe20000000006 */
[----:B------:R-:W-:Y:S01]  /*54a0*/  FMUL R54, R81, R54 ;  /* 0x0000003651367220 */ /* 0x000fe20000400000 */
[----:B------:R-:W-:Y:S01]  /*54b0*/  FSETP.NEU.AND P3, PT, R10, RZ, PT ;  /* 0x000000ff0a00720b */ /* 0x000fe20003f6d000 */
[----:B---3--:R-:W-:Y:S01]  /*54c0*/  STG.E.U16 [R108.64], R92 ;  /* 0x0000005c6c007986 */ /* 0x008fe2000c101504 */
[----:B------:R-:W-:-:S02]  /*54d0*/  FADD R36, R36, R89 ;  /* 0x0000005924247221 */ /* 0x000fc40000000000 */
[----:B------:R-:W-:Y:S01]  /*54e0*/  FMUL R54, R81, R54 ;  /* 0x0000003651367220 */ /* 0x000fe20000400000 */
[----:B----4-:R1:W-:Y:S01]  /*54f0*/  STG.E.U16 [R106.64], R82 ;  /* 0x000000526a007986 */ /* 0x0103e2000c101504 */
[----:B------:R-:W-:Y:S01]  /*5500*/  @P5 FFMA.FTZ R36, R8, R53, +INF ;  /* 0x7f80000008245423 */ /* 0x000fe20000010035 */
[----:B------:R-:W-:Y:S01]  /*5510*/  FSETP.NEU.AND P5, PT, R9, RZ, PT ;  /* 0x000000ff0900720b */ /* 0x000fe20003fad000 */
[----:B------:R-:W-:Y:S01]  /*5520*/  FFMA.FTZ R81, R81, 1.4426950216293334961, R54 ;  /* 0x3fb8aa3b51517823 */ /* 0x000fe20000010036 */
[----:B0-----:R-:W-:Y:S01]  /*5530*/  PRMT R5, R76, 0x7632, R5 ;  /* 0x000076324c057816 */ /* 0x001fe20000000005 */
[----:B-----5:R0:W-:Y:S01]  /*5540*/  STG.E.U16 [R104.64], R94 ;  /* 0x0000005e68007986 */ /* 0x0201e2000c101504 */
[----:B------:R-:W-:Y:S01]  /*5550*/  PRMT R4, R92, 0x7632, R4 ;  /* 0x000076325c047816 */ /* 0x000fe20000000004 */
[----:B------:R-:W-:Y:S01]  /*5560*/  FADD R52, R52, R81 ;  /* 0x0000005134347221 */ /* 0x000fe20000000000 */
[----:B------:R-:W-:Y:S01]  /*5570*/  PRMT R8, R77, 0x7632, R8 ;  /* 0x000076324d087816 */ /* 0x000fe20000000008 */
[----:B------:R2:W-:Y:S01]  /*5580*/  STG.E.U16 [R74.64], R84 ;  /* 0x000000544a007986 */ /* 0x0005e2000c101504 */
[----:B------:R-:W-:Y:S01]  /*5590*/  @P1 FFMA.FTZ R52, R10, R7, +INF ;  /* 0x7f8000000a341423 */ /* 0x000fe20000010007 */
[----:B------:R-:W-:-:S02]  /*55a0*/  PRMT R9, R91, 0x7632, R9 ;  /* 0x000076325b097816 */ /* 0x000fc40000000009 */
[----:B------:R3:W-:Y:S01]  /*55b0*/  STG.E.U16 [R72.64], R96 ;  /* 0x0000006048007986 */ /* 0x0007e2000c101504 */
[----:B-1----:R-:W-:Y:S02]  /*55c0*/  PRMT R82, R82, 0x7632, R82 ;  /* 0x0000763252527816 */ /* 0x002fe40000000052 */
[----:B------:R-:W-:Y:S01]  /*55d0*/  PRMT R10, R79, 0x7632, R10 ;  /* 0x000076324f0a7816 */ /* 0x000fe2000000000a */
[----:B------:R1:W-:Y:S01]  /*55e0*/  STG.E.U16 [R70.64], R5 ;  /* 0x0000000546007986 */ /* 0x0003e2000c101504 */
[----:B0-----:R-:W-:Y:S02]  /*55f0*/  PRMT R94, R94, 0x7632, R94 ;  /* 0x000076325e5e7816 */ /* 0x001fe4000000005e */
[----:B------:R-:W-:Y:S01]  /*5600*/  FSEL R7, R52, -INF , P3 ;  /* 0xff80000034077808 */ /* 0x000fe20001800000 */
[----:B------:R0:W-:Y:S01]  /*5610*/  STG.E.U16 [R68.64], R34 ;  /* 0x0000002244007986 */ /* 0x0001e2000c101504 */
[----:B--2---:R-:W-:-:S03]  /*5620*/  PRMT R84, R84, 0x7632, R84 ;  /* 0x0000763254547816 */ /* 0x004fc60000000054 */
[----:B------:R2:W-:Y:S01]  /*5630*/  STG.E.U16 [R66.64], R6 ;  /* 0x0000000642007986 */ /* 0x0005e2000c101504 */
[----:B---3--:R-:W-:Y:S01]  /*5640*/  PRMT R96, R96, 0x7632, R96 ;  /* 0x0000763260607816 */ /* 0x008fe20000000060 */
[----:B------:R-:W-:Y:S02]  /*5650*/  FFMA R15, R7, 0.69314718246459960938, R122 ;  /* 0x3f317218070f7823 */ /* 0x000fe4000000007a */
[----:B------:R3:W-:Y:S01]  /*5660*/  STG.E.U16 [R64.64], R4 ;  /* 0x0000000440007986 */ /* 0x0007e2000c101504 */
[----:B-1----:R-:W-:-:S03]  /*5670*/  FSEL R5, R36, -INF , P4 ;  /* 0xff80000024057808 */ /* 0x002fc60002000000 */
[----:B------:R-:W-:Y:S01]  /*5680*/  STG.E.U16 [R62.64], R82 ;  /* 0x000000523e007986 */ /* 0x000fe2000c101504 */
[----:B0-----:R-:W-:Y:S01]  /*5690*/  PRMT R34, R93, 0x7632, R34 ;  /* 0x000076325d227816 */ /* 0x001fe20000000022 */
[----:B------:R-:W-:Y:S02]  /*56a0*/  FFMA R13, R5, 0.69314718246459960938, R120 ;  /* 0x3f317218050d7823 */ /* 0x000fe40000000078 */
[----:B------:R-:W-:Y:S01]  /*56b0*/  STG.E.U16 [R56.64], R94 ;  /* 0x0000005e38007986 */ /* 0x000fe2000c101504 */
[----:B--2---:R-:W-:-:S03]  /*56c0*/  FSEL R6, R35, -INF , P2 ;  /* 0xff80000023067808 */ /* 0x004fc60001000000 */
[----:B------:R-:W-:Y:S01]  /*56d0*/  STG.E.U16 [R60.64], R84 ;  /* 0x000000543c007986 */ /* 0x000fe2000c101504 */
[----:B---3--:R-:W-:Y:S01]  /*56e0*/  FSEL R4, R37, -INF , P5 ;  /* 0xff80000025047808 */ /* 0x008fe20002800000 */
[----:B------:R-:W-:Y:S02]  /*56f0*/  FFMA R12, R6, 0.69314718246459960938, R121 ;  /* 0x3f317218060c7823 */ /* 0x000fe40000000079 */
[----:B------:R-:W-:Y:S02]  /*5700*/  STG.E.U16 [R58.64], R96 ;  /* 0x000000603a007986 */ /* 0x000fe4000c101504 */
[----:B------:R-:W-:Y:S02]  /*5710*/  FFMA R14, R4, 0.69314718246459960938, R123 ;  /* 0x3f317218040e7823 */ /* 0x000fe4000000007b */
[----:B------:R-:W-:Y:S04]  /*5720*/  STG.E.U16 [R48.64], R77 ;  /* 0x0000004d30007986 */ /* 0x000fe8000c101504 */
[----:B------:R-:W-:Y:S04]  /*5730*/  STG.E.U16 [R44.64], R91 ;  /* 0x0000005b2c007986 */ /* 0x000fe8000c101504 */
[----:B------:R-:W-:Y:S04]  /*5740*/  STG.E.U16 [R40.64], R79 ;  /* 0x0000004f28007986 */ /* 0x000fe8000c101504 */
[----:B------:R0:W-:Y:S04]  /*5750*/  STG.E.U16 [R32.64], R93 ;  /* 0x0000005d20007986 */ /* 0x0001e8000c101504 */
[----:B------:R1:W-:Y:S04]  /*5760*/  STG.E.U16 [R28.64], R83 ;  /* 0x000000531c007986 */ /* 0x0003e8000c101504 */
[----:B------:R2:W-:Y:S04]  /*5770*/  STG.E.U16 [R26.64], R95 ;  /* 0x0000005f1a007986 */ /* 0x0005e8000c101504 */
[----:B------:R3:W-:Y:S01]  /*5780*/  STG.E.U16 [R22.64], R85 ;  /* 0x0000005516007986 */ /* 0x0007e2000c101504 */
[----:B0-----:R-:W-:-:S03]  /*5790*/  PRMT R33, R83, 0x7632, R33 ;  /* 0x0000763253217816 */ /* 0x001fc60000000021 */
[----:B------:R0:W-:Y:S01]  /*57a0*/  STG.E.U16 [R18.64], R97 ;  /* 0x0000006112007986 */ /* 0x0001e2000c101504 */
[----:B-1----:R-:W-:-:S03]  /*57b0*/  PRMT R29, R95, 0x7632, R29 ;  /* 0x000076325f1d7816 */ /* 0x002fc6000000001d */
[----:B------:R0:W-:Y:S01]  /*57c0*/  STG.E.U16 [R50.64], R8 ;  /* 0x0000000832007986 */ /* 0x0001e2000c101504 */
[----:B--2---:R-:W-:-:S03]  /*57d0*/  PRMT R27, R85, 0x7632, R27 ;  /* 0x00007632551b7816 */ /* 0x004fc6000000001b */
[----:B------:R0:W-:Y:S01]  /*57e0*/  STG.E.U16 [R46.64], R9 ;  /* 0x000000092e007986 */ /* 0x0001e2000c101504 */
[----:B---3--:R-:W-:-:S03]  /*57f0*/  PRMT R23, R97, 0x7632, R23 ;  /* 0x0000763261177816 */ /* 0x008fc60000000017 */
[----:B------:R0:W-:Y:S04]  /*5800*/  STG.E.U16 [R42.64], R10 ;  /* 0x0000000a2a007986 */ /* 0x0001e8000c101504 */
[----:B------:R0:W-:Y:S04]  /*5810*/  STG.E.U16 [R38.64], R34 ;  /* 0x0000002226007986 */ /* 0x0001e8000c101504 */
[----:B------:R0:W-:Y:S04]  /*5820*/  STG.E.U16 [R30.64], R33 ;  /* 0x000000211e007986 */ /* 0x0001e8000c101504 */
[----:B------:R0:W-:Y:S04]  /*5830*/  STG.E.U16 [R24.64], R29 ;  /* 0x0000001d18007986 */ /* 0x0001e8000c101504 */
[----:B------:R0:W-:Y:S04]  /*5840*/  STG.E.U16 [R16.64], R27 ;  /* 0x0000001b10007986 */ /* 0x0001e8000c101504 */
[----:B------:R0:W-:Y:S04]  /*5850*/  STG.E.U16 [R20.64], R23 ;  /* 0x0000001714007986 */ /* 0x0001e8000c101504 */
[----:B------:R-:W-:Y:S06]  /*5860*/  BAR.SYNC.DEFER_BLOCKING 0x0 ;  /* 0x0000000000007b1d */ /* 0x000fec0000010000 */
[----:B------:R0:W-:Y:S04]  /*5870*/  STS.128 [R11], R12 ;  /* 0x0000000c0b007388 */ /* 0x0001e80000000c00 */
[----:B------:R-:W-:Y:S06]  /*5880*/  BAR.SYNC.DEFER_BLOCKING 0x0 ;  /* 0x0000000000007b1d */ /* 0x000fec0000010000 */
[----:B------:R-:W-:Y:S05]  /*5890*/  @P0 EXIT ;  /* 0x000000000000094d */ /* 0x000fea0003800000 */
[----:B0-----:R-:W0:Y:S01]  /*58a0*/  LDS R9, [R0] ;  /* 0x0000000000097984 */ /* 0x001e220000000800 */
[----:B------:R-:W-:Y:S01]  /*58b0*/  IMAD R2, R2, c[0x0][0x1cc], RZ ;  /* 0x0000730002027a24 */ /* 0x000fe200078e02ff */
[C---:B------:R-:W-:Y:S01]  /*58c0*/  SHF.L.U32 R7, R3.reuse, 0x2, RZ ;  /* 0x0000000203077819 */ /* 0x040fe200000006ff */
[----:B------:R-:W-:-:S04]  /*58d0*/  IMAD.HI R6, R3, 0x4, RZ ;  /* 0x0000000403067827 */ /* 0x000fc800078e02ff */
[C---:B------:R-:W-:Y:S02]  /*58e0*/  IMAD.SHL.U32 R4, R2.reuse, 0x4, RZ ;  /* 0x0000000402047824 */ /* 0x040fe400078e00ff */
[----:B------:R-:W-:-:S03]  /*58f0*/  IMAD.HI R5, R2, 0x4, RZ ;  /* 0x0000000402057827 */ /* 0x000fc600078e02ff */
[----:B------:R-:W-:-:S04]  /*5900*/  IADD3 R2, P0, P1, R7, c[0x0][0x180], R4 ;  /* 0x0000600007027a10 */ /* 0x000fc8000791e004 */
[----:B------:R-:W-:-:S05]  /*5910*/  IADD3.X R3, R6, c[0x0][0x184], R5, P0, P1 ;  /* 0x0000610006037a10 */ /* 0x000fca00007e2405 */
[----:B0-----:R-:W-:Y:S01]  /*5920*/  STG.E [R2.64], R9 ;  /* 0x0000000902007986 */ /* 0x001fe2000c101904 */
[----:B------:R-:W-:Y:S05]  /*5930*/  EXIT ;  /* 0x000000000000794d */ /* 0x000fea0003800000 */
.L_x_2:
[----:B------:R-:W-:-:S00]  /*5940*/  BRA `(.L_x_2) ;  /* 0xfffffff000007947 */ /* 0x000fc0000383ffff */
[----:B------:R-:W-:-:S00]  /*5950*/  NOP ;  /* 0x0000000000007918 */ /* 0x000fc00000000000 */
        /* <DEDUP_REMOVED lines=10> */
.L_x_3:


//--------------------- .nv.global.init           --------------------------
	.section	.nv.global.init,"aw",@progbits
.nv.global.init:
	.type		_$_str,@object
	.size		_$_str,(.L_0 - _$_str)
_$_str:
        /*0000*/ 	.byte	0x5f, 0x5f, 0x43, 0x55, 0x44, 0x41, 0x5f, 0x46, 0x54, 0x5a, 0x00
.L_0:


//--------------------- .nv.shared.attn_fwd       --------------------------
	.section	.nv.shared.attn_fwd,"aw",@nobits
	.sectionflags	@""
	.align	16
